//
// Generated by NVIDIA NVVM Compiler
//
// Compiler Build ID: CL-36424714
// Cuda compilation tools, release 13.0, V13.0.88
// Based on NVVM 20.0.0
//

.version 9.0
.target sm_100
.address_size 64

	// .globl	_Z14verticalKernelPhS_PiS0_iiiiiii
.global .align 1 .b8 _clip8_lookups_cuda[1280] = {0, 0, 0, 0, 0, 0, 0, 0, 0, 0, 0, 0, 0, 0, 0, 0, 0, 0, 0, 0, 0, 0, 0, 0, 0, 0, 0, 0, 0, 0, 0, 0, 0, 0, 0, 0, 0, 0, 0, 0, 0, 0, 0, 0, 0, 0, 0, 0, 0, 0, 0, 0, 0, 0, 0, 0, 0, 0, 0, 0, 0, 0, 0, 0, 0, 0, 0, 0, 0, 0, 0, 0, 0, 0, 0, 0, 0, 0, 0, 0, 0, 0, 0, 0, 0, 0, 0, 0, 0, 0, 0, 0, 0, 0, 0, 0, 0, 0, 0, 0, 0, 0, 0, 0, 0, 0, 0, 0, 0, 0, 0, 0, 0, 0, 0, 0, 0, 0, 0, 0, 0, 0, 0, 0, 0, 0, 0, 0, 0, 0, 0, 0, 0, 0, 0, 0, 0, 0, 0, 0, 0, 0, 0, 0, 0, 0, 0, 0, 0, 0, 0, 0, 0, 0, 0, 0, 0, 0, 0, 0, 0, 0, 0, 0, 0, 0, 0, 0, 0, 0, 0, 0, 0, 0, 0, 0, 0, 0, 0, 0, 0, 0, 0, 0, 0, 0, 0, 0, 0, 0, 0, 0, 0, 0, 0, 0, 0, 0, 0, 0, 0, 0, 0, 0, 0, 0, 0, 0, 0, 0, 0, 0, 0, 0, 0, 0, 0, 0, 0, 0, 0, 0, 0, 0, 0, 0, 0, 0, 0, 0, 0, 0, 0, 0, 0, 0, 0, 0, 0, 0, 0, 0, 0, 0, 0, 0, 0, 0, 0, 0, 0, 0, 0, 0, 0, 0, 0, 0, 0, 0, 0, 0, 0, 0, 0, 0, 0, 0, 0, 0, 0, 0, 0, 0, 0, 0, 0, 0, 0, 0, 0, 0, 0, 0, 0, 0, 0, 0, 0, 0, 0, 0, 0, 0, 0, 0, 0, 0, 0, 0, 0, 0, 0, 0, 0, 0, 0, 0, 0, 0, 0, 0, 0, 0, 0, 0, 0, 0, 0, 0, 0, 0, 0, 0, 0, 0, 0, 0, 0, 0, 0, 0, 0, 0, 0, 0, 0, 0, 0, 0, 0, 0, 0, 0, 0, 0, 0, 0, 0, 0, 0, 0, 0, 0, 0, 0, 0, 0, 0, 0, 0, 0, 0, 0, 0, 0, 0, 0, 0, 0, 0, 0, 0, 0, 0, 0, 0, 0, 0, 0, 0, 0, 0, 0, 0, 0, 0, 0, 0, 0, 0, 0, 0, 0, 0, 0, 0, 0, 0, 0, 0, 0, 0, 0, 0, 0, 0, 0, 0, 0, 0, 0, 0, 0, 0, 0, 0, 0, 0, 0, 0, 0, 0, 0, 0, 0, 0, 0, 0, 0, 0, 0, 0, 0, 0, 0, 0, 0, 0, 0, 0, 0, 0, 0, 0, 0, 0, 0, 0, 0, 0, 0, 0, 0, 0, 0, 0, 0, 0, 0, 0, 0, 0, 0, 0, 0, 0, 0, 0, 0, 0, 0, 0, 0, 0, 0, 0, 0, 0, 0, 0, 0, 0, 0, 0, 0, 0, 0, 0, 0, 0, 0, 0, 0, 0, 0, 0, 0, 0, 0, 0, 0, 0, 0, 0, 0, 0, 0, 0, 0, 0, 0, 0, 0, 0, 0, 0, 0, 0, 0, 0, 0, 0, 0, 0, 0, 0, 0, 0, 0, 0, 0, 0, 0, 0, 0, 0, 0, 0, 0, 0, 0, 0, 0, 0, 0, 0, 0, 0, 0, 0, 0, 0, 0, 0, 0, 0, 0, 0, 0, 0, 0, 0, 0, 0, 0, 0, 0, 0, 0, 0, 0, 0, 0, 0, 0, 0, 0, 0, 0, 0, 0, 0, 0, 0, 0, 0, 0, 0, 0, 0, 0, 0, 0, 0, 0, 0, 0, 0, 0, 0, 0, 0, 0, 0, 0, 0, 0, 0, 0, 0, 0, 0, 0, 0, 0, 0, 0, 0, 0, 0, 0, 0, 0, 0, 0, 0, 0, 0, 0, 0, 0, 0, 0, 0, 0, 0, 0, 0, 0, 0, 1, 2, 3, 4, 5, 6, 7, 8, 9, 10, 11, 12, 13, 14, 15, 16, 17, 18, 19, 20, 21, 22, 23, 24, 25, 26, 27, 28, 29, 30, 31, 32, 33, 34, 35, 36, 37, 38, 39, 40, 41, 42, 43, 44, 45, 46, 47, 48, 49, 50, 51, 52, 53, 54, 55, 56, 57, 58, 59, 60, 61, 62, 63, 64, 65, 66, 67, 68, 69, 70, 71, 72, 73, 74, 75, 76, 77, 78, 79, 80, 81, 82, 83, 84, 85, 86, 87, 88, 89, 90, 91, 92, 93, 94, 95, 96, 97, 98, 99, 100, 101, 102, 103, 104, 105, 106, 107, 108, 109, 110, 111, 112, 113, 114, 115, 116, 117, 118, 119, 120, 121, 122, 123, 124, 125, 126, 127, 128, 129, 130, 131, 132, 133, 134, 135, 136, 137, 138, 139, 140, 141, 142, 143, 144, 145, 146, 147, 148, 149, 150, 151, 152, 153, 154, 155, 156, 157, 158, 159, 160, 161, 162, 163, 164, 165, 166, 167, 168, 169, 170, 171, 172, 173, 174, 175, 176, 177, 178, 179, 180, 181, 182, 183, 184, 185, 186, 187, 188, 189, 190, 191, 192, 193, 194, 195, 196, 197, 198, 199, 200, 201, 202, 203, 204, 205, 206, 207, 208, 209, 210, 211, 212, 213, 214, 215, 216, 217, 218, 219, 220, 221, 222, 223, 224, 225, 226, 227, 228, 229, 230, 231, 232, 233, 234, 235, 236, 237, 238, 239, 240, 241, 242, 243, 244, 245, 246, 247, 248, 249, 250, 251, 252, 253, 254, 255, 255, 255, 255, 255, 255, 255, 255, 255, 255, 255, 255, 255, 255, 255, 255, 255, 255, 255, 255, 255, 255, 255, 255, 255, 255, 255, 255, 255, 255, 255, 255, 255, 255, 255, 255, 255, 255, 255, 255, 255, 255, 255, 255, 255, 255, 255, 255, 255, 255, 255, 255, 255, 255, 255, 255, 255, 255, 255, 255, 255, 255, 255, 255, 255, 255, 255, 255, 255, 255, 255, 255, 255, 255, 255, 255, 255, 255, 255, 255, 255, 255, 255, 255, 255, 255, 255, 255, 255, 255, 255, 255, 255, 255, 255, 255, 255, 255, 255, 255, 255, 255, 255, 255, 255, 255, 255, 255, 255, 255, 255, 255, 255, 255, 255, 255, 255, 255, 255, 255, 255, 255, 255, 255, 255, 255, 255, 255, 255, 255, 255, 255, 255, 255, 255, 255, 255, 255, 255, 255, 255, 255, 255, 255, 255, 255, 255, 255, 255, 255, 255, 255, 255, 255, 255, 255, 255, 255, 255, 255, 255, 255, 255, 255, 255, 255, 255, 255, 255, 255, 255, 255, 255, 255, 255, 255, 255, 255, 255, 255, 255, 255, 255, 255, 255, 255, 255, 255, 255, 255, 255, 255, 255, 255, 255, 255, 255, 255, 255, 255, 255, 255, 255, 255, 255, 255, 255, 255, 255, 255, 255, 255, 255, 255, 255, 255, 255, 255, 255, 255, 255, 255, 255, 255, 255, 255, 255, 255, 255, 255, 255, 255, 255, 255, 255, 255, 255, 255, 255, 255, 255, 255, 255, 255, 255, 255, 255, 255, 255, 255, 255, 255, 255, 255, 255, 255, 255, 255, 255, 255, 255, 255, 255, 255, 255, 255, 255, 255, 255, 255, 255, 255, 255, 255, 255, 255, 255, 255, 255, 255, 255, 255, 255, 255, 255, 255, 255, 255, 255, 255, 255, 255, 255, 255, 255, 255, 255, 255, 255, 255, 255, 255, 255, 255, 255, 255, 255, 255, 255, 255, 255, 255, 255, 255, 255, 255, 255, 255, 255, 255, 255, 255, 255, 255, 255, 255, 255, 255, 255, 255, 255, 255, 255, 255, 255, 255, 255, 255, 255, 255, 255, 255, 255, 255, 255, 255, 255, 255, 255, 255, 255, 255, 255, 255, 255, 255, 255, 255, 255, 255, 255, 255, 255, 255, 255, 255, 255, 255, 255, 255, 255, 255, 255, 255, 255, 255, 255, 255, 255, 255, 255, 255, 255, 255, 255};
.global .align 8 .u64 clip8_lookups_cuda = generic(_clip8_lookups_cuda)+640;

.visible .entry _Z14verticalKernelPhS_PiS0_iiiiiii(
	.param .u64 .ptr .align 1 _Z14verticalKernelPhS_PiS0_iiiiiii_param_0,
	.param .u64 .ptr .align 1 _Z14verticalKernelPhS_PiS0_iiiiiii_param_1,
	.param .u64 .ptr .align 1 _Z14verticalKernelPhS_PiS0_iiiiiii_param_2,
	.param .u64 .ptr .align 1 _Z14verticalKernelPhS_PiS0_iiiiiii_param_3,
	.param .u32 _Z14verticalKernelPhS_PiS0_iiiiiii_param_4,
	.param .u32 _Z14verticalKernelPhS_PiS0_iiiiiii_param_5,
	.param .u32 _Z14verticalKernelPhS_PiS0_iiiiiii_param_6,
	.param .u32 _Z14verticalKernelPhS_PiS0_iiiiiii_param_7,
	.param .u32 _Z14verticalKernelPhS_PiS0_iiiiiii_param_8,
	.param .u32 _Z14verticalKernelPhS_PiS0_iiiiiii_param_9,
	.param .u32 _Z14verticalKernelPhS_PiS0_iiiiiii_param_10
)
{
	.reg .pred 	%p<56>;
	.reg .b16 	%rs<2>;
	.reg .b32 	%r<163>;
	.reg .b64 	%rd<67>;

	ld.param.u64 	%rd11, [_Z14verticalKernelPhS_PiS0_iiiiiii_param_0];
	ld.param.u64 	%rd12, [_Z14verticalKernelPhS_PiS0_iiiiiii_param_1];
	ld.param.u64 	%rd13, [_Z14verticalKernelPhS_PiS0_iiiiiii_param_2];
	ld.param.u64 	%rd14, [_Z14verticalKernelPhS_PiS0_iiiiiii_param_3];
	ld.param.u32 	%r77, [_Z14verticalKernelPhS_PiS0_iiiiiii_param_6];
	ld.param.u32 	%r73, [_Z14verticalKernelPhS_PiS0_iiiiiii_param_7];
	ld.param.u32 	%r74, [_Z14verticalKernelPhS_PiS0_iiiiiii_param_8];
	ld.param.u32 	%r75, [_Z14verticalKernelPhS_PiS0_iiiiiii_param_9];
	ld.param.u32 	%r76, [_Z14verticalKernelPhS_PiS0_iiiiiii_param_10];
	cvta.to.global.u64 	%rd1, %rd14;
	cvta.to.global.u64 	%rd2, %rd12;
	cvta.to.global.u64 	%rd15, %rd13;
	mov.u32 	%r1, %tid.y;
	mul.lo.s32 	%r78, %r77, %r1;
	cvt.s64.s32 	%rd3, %r78;
	shl.b32 	%r79, %r1, 1;
	mul.wide.u32 	%rd16, %r79, 4;
	add.s64 	%rd4, %rd15, %rd16;
	ld.global.u32 	%r2, [%rd4];
	setp.lt.s32 	%p1, %r76, 1;
	@%p1 bra 	$L__BB0_45;
	ld.global.u32 	%r3, [%rd4+4];
	mov.u32 	%r81, %tid.x;
	mul.lo.s32 	%r4, %r76, %r81;
	mad.lo.s32 	%r5, %r74, %r1, %r4;
	and.b32  	%r6, %r3, 7;
	add.s32 	%r7, %r6, -1;
	and.b32  	%r8, %r3, 3;
	and.b32  	%r9, %r3, 2147483640;
	and.b32  	%r10, %r3, 1;
	cvta.to.global.u64 	%rd5, %rd11;
	mov.b32 	%r136, 0;
$L__BB0_2:
	setp.lt.s32 	%p2, %r3, 1;
	mov.b64 	%rd66, 0;
	@%p2 bra 	$L__BB0_44;
	setp.lt.u32 	%p3, %r3, 8;
	add.s32 	%r12, %r136, %r4;
	mov.b32 	%r139, 2097152;
	mov.b32 	%r155, 0;
	@%p3 bra 	$L__BB0_22;
	mov.b32 	%r139, 2097152;
	mov.b32 	%r137, 0;
$L__BB0_5:
	.pragma "nounroll";
	add.s32 	%r15, %r137, %r2;
	setp.lt.s32 	%p4, %r15, 0;
	setp.ge.s32 	%p5, %r15, %r75;
	cvt.u64.u32 	%rd18, %r137;
	add.s64 	%rd19, %rd18, %rd3;
	shl.b64 	%rd20, %rd19, 2;
	add.s64 	%rd6, %rd1, %rd20;
	or.pred  	%p6, %p4, %p5;
	@%p6 bra 	$L__BB0_7;
	mad.lo.s32 	%r87, %r15, %r73, %r12;
	cvt.s64.s32 	%rd21, %r87;
	add.s64 	%rd22, %rd2, %rd21;
	ld.global.u8 	%r88, [%rd22];
	ld.global.u32 	%r89, [%rd6];
	mad.lo.s32 	%r139, %r89, %r88, %r139;
$L__BB0_7:
	add.s32 	%r18, %r15, 1;
	setp.lt.s32 	%p7, %r18, 0;
	setp.ge.s32 	%p8, %r18, %r75;
	or.pred  	%p9, %p7, %p8;
	@%p9 bra 	$L__BB0_9;
	mad.lo.s32 	%r90, %r18, %r73, %r12;
	cvt.s64.s32 	%rd23, %r90;
	add.s64 	%rd24, %rd2, %rd23;
	ld.global.u8 	%r91, [%rd24];
	ld.global.u32 	%r92, [%rd6+4];
	mad.lo.s32 	%r139, %r92, %r91, %r139;
$L__BB0_9:
	add.s32 	%r21, %r15, 2;
	setp.lt.s32 	%p10, %r21, 0;
	setp.ge.s32 	%p11, %r21, %r75;
	or.pred  	%p12, %p10, %p11;
	@%p12 bra 	$L__BB0_11;
	mad.lo.s32 	%r93, %r21, %r73, %r12;
	cvt.s64.s32 	%rd25, %r93;
	add.s64 	%rd26, %rd2, %rd25;
	ld.global.u8 	%r94, [%rd26];
	ld.global.u32 	%r95, [%rd6+8];
	mad.lo.s32 	%r139, %r95, %r94, %r139;
$L__BB0_11:
	add.s32 	%r24, %r15, 3;
	setp.lt.s32 	%p13, %r24, 0;
	setp.ge.s32 	%p14, %r24, %r75;
	or.pred  	%p15, %p13, %p14;
	@%p15 bra 	$L__BB0_13;
	mad.lo.s32 	%r96, %r24, %r73, %r12;
	cvt.s64.s32 	%rd27, %r96;
	add.s64 	%rd28, %rd2, %rd27;
	ld.global.u8 	%r97, [%rd28];
	ld.global.u32 	%r98, [%rd6+12];
	mad.lo.s32 	%r139, %r98, %r97, %r139;
$L__BB0_13:
	add.s32 	%r27, %r15, 4;
	setp.lt.s32 	%p16, %r27, 0;
	setp.ge.s32 	%p17, %r27, %r75;
	or.pred  	%p18, %p16, %p17;
	@%p18 bra 	$L__BB0_15;
	mad.lo.s32 	%r99, %r27, %r73, %r12;
	cvt.s64.s32 	%rd29, %r99;
	add.s64 	%rd30, %rd2, %rd29;
	ld.global.u8 	%r100, [%rd30];
	ld.global.u32 	%r101, [%rd6+16];
	mad.lo.s32 	%r139, %r101, %r100, %r139;
$L__BB0_15:
	add.s32 	%r30, %r15, 5;
	setp.lt.s32 	%p19, %r30, 0;
	setp.ge.s32 	%p20, %r30, %r75;
	or.pred  	%p21, %p19, %p20;
	@%p21 bra 	$L__BB0_17;
	mad.lo.s32 	%r102, %r30, %r73, %r12;
	cvt.s64.s32 	%rd31, %r102;
	add.s64 	%rd32, %rd2, %rd31;
	ld.global.u8 	%r103, [%rd32];
	ld.global.u32 	%r104, [%rd6+20];
	mad.lo.s32 	%r139, %r104, %r103, %r139;
$L__BB0_17:
	add.s32 	%r33, %r15, 6;
	setp.lt.s32 	%p22, %r33, 0;
	setp.ge.s32 	%p23, %r33, %r75;
	or.pred  	%p24, %p22, %p23;
	@%p24 bra 	$L__BB0_19;
	mad.lo.s32 	%r105, %r33, %r73, %r12;
	cvt.s64.s32 	%rd33, %r105;
	add.s64 	%rd34, %rd2, %rd33;
	ld.global.u8 	%r106, [%rd34];
	ld.global.u32 	%r107, [%rd6+24];
	mad.lo.s32 	%r139, %r107, %r106, %r139;
$L__BB0_19:
	add.s32 	%r36, %r15, 7;
	setp.lt.s32 	%p25, %r36, 0;
	setp.ge.s32 	%p26, %r36, %r75;
	or.pred  	%p27, %p25, %p26;
	@%p27 bra 	$L__BB0_21;
	mad.lo.s32 	%r108, %r36, %r73, %r12;
	cvt.s64.s32 	%rd35, %r108;
	add.s64 	%rd36, %rd2, %rd35;
	ld.global.u8 	%r109, [%rd36];
	ld.global.u32 	%r110, [%rd6+28];
	mad.lo.s32 	%r139, %r110, %r109, %r139;
$L__BB0_21:
	add.s32 	%r137, %r137, 8;
	setp.ne.s32 	%p28, %r137, %r9;
	mov.u32 	%r155, %r9;
	@%p28 bra 	$L__BB0_5;
$L__BB0_22:
	setp.eq.s32 	%p29, %r6, 0;
	@%p29 bra 	$L__BB0_43;
	setp.lt.u32 	%p30, %r7, 3;
	@%p30 bra 	$L__BB0_33;
	add.s32 	%r43, %r155, %r2;
	setp.lt.s32 	%p31, %r43, 0;
	setp.ge.s32 	%p32, %r43, %r75;
	cvt.u64.u32 	%rd37, %r155;
	add.s64 	%rd38, %rd37, %rd3;
	shl.b64 	%rd39, %rd38, 2;
	add.s64 	%rd7, %rd1, %rd39;
	or.pred  	%p33, %p31, %p32;
	@%p33 bra 	$L__BB0_26;
	mad.lo.s32 	%r112, %r43, %r73, %r12;
	cvt.s64.s32 	%rd40, %r112;
	add.s64 	%rd41, %rd2, %rd40;
	ld.global.u8 	%r113, [%rd41];
	ld.global.u32 	%r114, [%rd7];
	mad.lo.s32 	%r139, %r114, %r113, %r139;
$L__BB0_26:
	add.s32 	%r46, %r43, 1;
	setp.lt.s32 	%p34, %r46, 0;
	setp.ge.s32 	%p35, %r46, %r75;
	or.pred  	%p36, %p34, %p35;
	@%p36 bra 	$L__BB0_28;
	mad.lo.s32 	%r115, %r46, %r73, %r12;
	cvt.s64.s32 	%rd42, %r115;
	add.s64 	%rd43, %rd2, %rd42;
	ld.global.u8 	%r116, [%rd43];
	ld.global.u32 	%r117, [%rd7+4];
	mad.lo.s32 	%r139, %r117, %r116, %r139;
$L__BB0_28:
	add.s32 	%r49, %r43, 2;
	setp.lt.s32 	%p37, %r49, 0;
	setp.ge.s32 	%p38, %r49, %r75;
	or.pred  	%p39, %p37, %p38;
	@%p39 bra 	$L__BB0_30;
	mad.lo.s32 	%r118, %r49, %r73, %r12;
	cvt.s64.s32 	%rd44, %r118;
	add.s64 	%rd45, %rd2, %rd44;
	ld.global.u8 	%r119, [%rd45];
	ld.global.u32 	%r120, [%rd7+8];
	mad.lo.s32 	%r139, %r120, %r119, %r139;
$L__BB0_30:
	add.s32 	%r52, %r43, 3;
	setp.lt.s32 	%p40, %r52, 0;
	setp.ge.s32 	%p41, %r52, %r75;
	or.pred  	%p42, %p40, %p41;
	@%p42 bra 	$L__BB0_32;
	mad.lo.s32 	%r121, %r52, %r73, %r12;
	cvt.s64.s32 	%rd46, %r121;
	add.s64 	%rd47, %rd2, %rd46;
	ld.global.u8 	%r122, [%rd47];
	ld.global.u32 	%r123, [%rd7+12];
	mad.lo.s32 	%r139, %r123, %r122, %r139;
$L__BB0_32:
	add.s32 	%r155, %r155, 4;
$L__BB0_33:
	setp.eq.s32 	%p43, %r8, 0;
	@%p43 bra 	$L__BB0_43;
	setp.eq.s32 	%p44, %r8, 1;
	@%p44 bra 	$L__BB0_40;
	add.s32 	%r59, %r155, %r2;
	setp.lt.s32 	%p45, %r59, 0;
	setp.ge.s32 	%p46, %r59, %r75;
	cvt.u64.u32 	%rd48, %r155;
	add.s64 	%rd49, %rd48, %rd3;
	shl.b64 	%rd50, %rd49, 2;
	add.s64 	%rd8, %rd1, %rd50;
	or.pred  	%p47, %p45, %p46;
	@%p47 bra 	$L__BB0_37;
	mad.lo.s32 	%r125, %r59, %r73, %r12;
	cvt.s64.s32 	%rd51, %r125;
	add.s64 	%rd52, %rd2, %rd51;
	ld.global.u8 	%r126, [%rd52];
	ld.global.u32 	%r127, [%rd8];
	mad.lo.s32 	%r139, %r127, %r126, %r139;
$L__BB0_37:
	add.s32 	%r62, %r59, 1;
	setp.lt.s32 	%p48, %r62, 0;
	setp.ge.s32 	%p49, %r62, %r75;
	or.pred  	%p50, %p48, %p49;
	@%p50 bra 	$L__BB0_39;
	mad.lo.s32 	%r128, %r62, %r73, %r12;
	cvt.s64.s32 	%rd53, %r128;
	add.s64 	%rd54, %rd2, %rd53;
	ld.global.u8 	%r129, [%rd54];
	ld.global.u32 	%r130, [%rd8+4];
	mad.lo.s32 	%r139, %r130, %r129, %r139;
$L__BB0_39:
	add.s32 	%r155, %r155, 2;
$L__BB0_40:
	setp.eq.s32 	%p51, %r10, 0;
	@%p51 bra 	$L__BB0_43;
	add.s32 	%r69, %r155, %r2;
	setp.lt.s32 	%p52, %r69, 0;
	setp.ge.s32 	%p53, %r69, %r75;
	or.pred  	%p54, %p52, %p53;
	@%p54 bra 	$L__BB0_43;
	mad.lo.s32 	%r131, %r69, %r73, %r12;
	cvt.s64.s32 	%rd55, %r131;
	add.s64 	%rd56, %rd2, %rd55;
	ld.global.u8 	%r132, [%rd56];
	cvt.u64.u32 	%rd57, %r155;
	add.s64 	%rd58, %rd57, %rd3;
	shl.b64 	%rd59, %rd58, 2;
	add.s64 	%rd60, %rd1, %rd59;
	ld.global.u32 	%r133, [%rd60];
	mad.lo.s32 	%r139, %r133, %r132, %r139;
$L__BB0_43:
	shr.s32 	%r134, %r139, 22;
	cvt.s64.s32 	%rd66, %r134;
$L__BB0_44:
	ld.global.u64 	%rd61, [clip8_lookups_cuda];
	cvta.to.global.u64 	%rd62, %rd61;
	add.s64 	%rd63, %rd62, %rd66;
	ld.global.u8 	%rs1, [%rd63];
	add.s32 	%r135, %r5, %r136;
	cvt.s64.s32 	%rd64, %r135;
	add.s64 	%rd65, %rd5, %rd64;
	st.global.u8 	[%rd65], %rs1;
	add.s32 	%r136, %r136, 1;
	setp.ne.s32 	%p55, %r136, %r76;
	@%p55 bra 	$L__BB0_2;
$L__BB0_45:
	ret;

}
	// .globl	_Z16horizontalKernelPhS_PiS0_iiiiiii
.visible .entry _Z16horizontalKernelPhS_PiS0_iiiiiii(
	.param .u64 .ptr .align 1 _Z16horizontalKernelPhS_PiS0_iiiiiii_param_0,
	.param .u64 .ptr .align 1 _Z16horizontalKernelPhS_PiS0_iiiiiii_param_1,
	.param .u64 .ptr .align 1 _Z16horizontalKernelPhS_PiS0_iiiiiii_param_2,
	.param .u64 .ptr .align 1 _Z16horizontalKernelPhS_PiS0_iiiiiii_param_3,
	.param .u32 _Z16horizontalKernelPhS_PiS0_iiiiiii_param_4,
	.param .u32 _Z16horizontalKernelPhS_PiS0_iiiiiii_param_5,
	.param .u32 _Z16horizontalKernelPhS_PiS0_iiiiiii_param_6,
	.param .u32 _Z16horizontalKernelPhS_PiS0_iiiiiii_param_7,
	.param .u32 _Z16horizontalKernelPhS_PiS0_iiiiiii_param_8,
	.param .u32 _Z16horizontalKernelPhS_PiS0_iiiiiii_param_9,
	.param .u32 _Z16horizontalKernelPhS_PiS0_iiiiiii_param_10
)
{
	.reg .pred 	%p<56>;
	.reg .b16 	%rs<2>;
	.reg .b32 	%r<164>;
	.reg .b64 	%rd<67>;

	ld.param.u64 	%rd11, [_Z16horizontalKernelPhS_PiS0_iiiiiii_param_0];
	ld.param.u64 	%rd12, [_Z16horizontalKernelPhS_PiS0_iiiiiii_param_1];
	ld.param.u64 	%rd13, [_Z16horizontalKernelPhS_PiS0_iiiiiii_param_2];
	ld.param.u64 	%rd14, [_Z16horizontalKernelPhS_PiS0_iiiiiii_param_3];
	ld.param.u32 	%r77, [_Z16horizontalKernelPhS_PiS0_iiiiiii_param_6];
	ld.param.u32 	%r73, [_Z16horizontalKernelPhS_PiS0_iiiiiii_param_7];
	ld.param.u32 	%r74, [_Z16horizontalKernelPhS_PiS0_iiiiiii_param_8];
	ld.param.u32 	%r75, [_Z16horizontalKernelPhS_PiS0_iiiiiii_param_9];
	ld.param.u32 	%r76, [_Z16horizontalKernelPhS_PiS0_iiiiiii_param_10];
	cvta.to.global.u64 	%rd1, %rd14;
	cvta.to.global.u64 	%rd2, %rd12;
	cvta.to.global.u64 	%rd15, %rd13;
	mov.u32 	%r1, %tid.x;
	shl.b32 	%r78, %r1, 1;
	mul.wide.u32 	%rd16, %r78, 4;
	add.s64 	%rd3, %rd15, %rd16;
	ld.global.u32 	%r2, [%rd3];
	mul.lo.s32 	%r79, %r77, %r1;
	cvt.s64.s32 	%rd4, %r79;
	setp.lt.s32 	%p1, %r76, 1;
	@%p1 bra 	$L__BB1_45;
	ld.global.u32 	%r3, [%rd3+4];
	mov.u32 	%r81, %tid.y;
	mul.lo.s32 	%r4, %r73, %r81;
	mul.lo.s32 	%r82, %r74, %r81;
	mad.lo.s32 	%r5, %r76, %r1, %r82;
	and.b32  	%r6, %r3, 7;
	add.s32 	%r7, %r6, -1;
	and.b32  	%r8, %r3, 3;
	and.b32  	%r9, %r3, 2147483640;
	and.b32  	%r10, %r3, 1;
	cvta.to.global.u64 	%rd5, %rd11;
	mov.b32 	%r137, 0;
$L__BB1_2:
	setp.lt.s32 	%p2, %r3, 1;
	mov.b64 	%rd66, 0;
	@%p2 bra 	$L__BB1_44;
	setp.lt.u32 	%p3, %r3, 8;
	add.s32 	%r12, %r137, %r4;
	mov.b32 	%r140, 2097152;
	mov.b32 	%r156, 0;
	@%p3 bra 	$L__BB1_22;
	mov.b32 	%r140, 2097152;
	mov.b32 	%r138, 0;
$L__BB1_5:
	.pragma "nounroll";
	add.s32 	%r15, %r138, %r2;
	setp.lt.s32 	%p4, %r15, 0;
	setp.ge.s32 	%p5, %r15, %r75;
	cvt.u64.u32 	%rd18, %r138;
	add.s64 	%rd19, %rd18, %rd4;
	shl.b64 	%rd20, %rd19, 2;
	add.s64 	%rd6, %rd1, %rd20;
	or.pred  	%p6, %p4, %p5;
	@%p6 bra 	$L__BB1_7;
	mad.lo.s32 	%r88, %r15, %r76, %r12;
	cvt.s64.s32 	%rd21, %r88;
	add.s64 	%rd22, %rd2, %rd21;
	ld.global.u8 	%r89, [%rd22];
	ld.global.u32 	%r90, [%rd6];
	mad.lo.s32 	%r140, %r90, %r89, %r140;
$L__BB1_7:
	add.s32 	%r18, %r15, 1;
	setp.lt.s32 	%p7, %r18, 0;
	setp.ge.s32 	%p8, %r18, %r75;
	or.pred  	%p9, %p7, %p8;
	@%p9 bra 	$L__BB1_9;
	mad.lo.s32 	%r91, %r18, %r76, %r12;
	cvt.s64.s32 	%rd23, %r91;
	add.s64 	%rd24, %rd2, %rd23;
	ld.global.u8 	%r92, [%rd24];
	ld.global.u32 	%r93, [%rd6+4];
	mad.lo.s32 	%r140, %r93, %r92, %r140;
$L__BB1_9:
	add.s32 	%r21, %r15, 2;
	setp.lt.s32 	%p10, %r21, 0;
	setp.ge.s32 	%p11, %r21, %r75;
	or.pred  	%p12, %p10, %p11;
	@%p12 bra 	$L__BB1_11;
	mad.lo.s32 	%r94, %r21, %r76, %r12;
	cvt.s64.s32 	%rd25, %r94;
	add.s64 	%rd26, %rd2, %rd25;
	ld.global.u8 	%r95, [%rd26];
	ld.global.u32 	%r96, [%rd6+8];
	mad.lo.s32 	%r140, %r96, %r95, %r140;
$L__BB1_11:
	add.s32 	%r24, %r15, 3;
	setp.lt.s32 	%p13, %r24, 0;
	setp.ge.s32 	%p14, %r24, %r75;
	or.pred  	%p15, %p13, %p14;
	@%p15 bra 	$L__BB1_13;
	mad.lo.s32 	%r97, %r24, %r76, %r12;
	cvt.s64.s32 	%rd27, %r97;
	add.s64 	%rd28, %rd2, %rd27;
	ld.global.u8 	%r98, [%rd28];
	ld.global.u32 	%r99, [%rd6+12];
	mad.lo.s32 	%r140, %r99, %r98, %r140;
$L__BB1_13:
	add.s32 	%r27, %r15, 4;
	setp.lt.s32 	%p16, %r27, 0;
	setp.ge.s32 	%p17, %r27, %r75;
	or.pred  	%p18, %p16, %p17;
	@%p18 bra 	$L__BB1_15;
	mad.lo.s32 	%r100, %r27, %r76, %r12;
	cvt.s64.s32 	%rd29, %r100;
	add.s64 	%rd30, %rd2, %rd29;
	ld.global.u8 	%r101, [%rd30];
	ld.global.u32 	%r102, [%rd6+16];
	mad.lo.s32 	%r140, %r102, %r101, %r140;
$L__BB1_15:
	add.s32 	%r30, %r15, 5;
	setp.lt.s32 	%p19, %r30, 0;
	setp.ge.s32 	%p20, %r30, %r75;
	or.pred  	%p21, %p19, %p20;
	@%p21 bra 	$L__BB1_17;
	mad.lo.s32 	%r103, %r30, %r76, %r12;
	cvt.s64.s32 	%rd31, %r103;
	add.s64 	%rd32, %rd2, %rd31;
	ld.global.u8 	%r104, [%rd32];
	ld.global.u32 	%r105, [%rd6+20];
	mad.lo.s32 	%r140, %r105, %r104, %r140;
$L__BB1_17:
	add.s32 	%r33, %r15, 6;
	setp.lt.s32 	%p22, %r33, 0;
	setp.ge.s32 	%p23, %r33, %r75;
	or.pred  	%p24, %p22, %p23;
	@%p24 bra 	$L__BB1_19;
	mad.lo.s32 	%r106, %r33, %r76, %r12;
	cvt.s64.s32 	%rd33, %r106;
	add.s64 	%rd34, %rd2, %rd33;
	ld.global.u8 	%r107, [%rd34];
	ld.global.u32 	%r108, [%rd6+24];
	mad.lo.s32 	%r140, %r108, %r107, %r140;
$L__BB1_19:
	add.s32 	%r36, %r15, 7;
	setp.lt.s32 	%p25, %r36, 0;
	setp.ge.s32 	%p26, %r36, %r75;
	or.pred  	%p27, %p25, %p26;
	@%p27 bra 	$L__BB1_21;
	mad.lo.s32 	%r109, %r36, %r76, %r12;
	cvt.s64.s32 	%rd35, %r109;
	add.s64 	%rd36, %rd2, %rd35;
	ld.global.u8 	%r110, [%rd36];
	ld.global.u32 	%r111, [%rd6+28];
	mad.lo.s32 	%r140, %r111, %r110, %r140;
$L__BB1_21:
	add.s32 	%r138, %r138, 8;
	setp.ne.s32 	%p28, %r138, %r9;
	mov.u32 	%r156, %r9;
	@%p28 bra 	$L__BB1_5;
$L__BB1_22:
	setp.eq.s32 	%p29, %r6, 0;
	@%p29 bra 	$L__BB1_43;
	setp.lt.u32 	%p30, %r7, 3;
	@%p30 bra 	$L__BB1_33;
	add.s32 	%r43, %r156, %r2;
	setp.lt.s32 	%p31, %r43, 0;
	setp.ge.s32 	%p32, %r43, %r75;
	cvt.u64.u32 	%rd37, %r156;
	add.s64 	%rd38, %rd37, %rd4;
	shl.b64 	%rd39, %rd38, 2;
	add.s64 	%rd7, %rd1, %rd39;
	or.pred  	%p33, %p31, %p32;
	@%p33 bra 	$L__BB1_26;
	mad.lo.s32 	%r113, %r43, %r76, %r12;
	cvt.s64.s32 	%rd40, %r113;
	add.s64 	%rd41, %rd2, %rd40;
	ld.global.u8 	%r114, [%rd41];
	ld.global.u32 	%r115, [%rd7];
	mad.lo.s32 	%r140, %r115, %r114, %r140;
$L__BB1_26:
	add.s32 	%r46, %r43, 1;
	setp.lt.s32 	%p34, %r46, 0;
	setp.ge.s32 	%p35, %r46, %r75;
	or.pred  	%p36, %p34, %p35;
	@%p36 bra 	$L__BB1_28;
	mad.lo.s32 	%r116, %r46, %r76, %r12;
	cvt.s64.s32 	%rd42, %r116;
	add.s64 	%rd43, %rd2, %rd42;
	ld.global.u8 	%r117, [%rd43];
	ld.global.u32 	%r118, [%rd7+4];
	mad.lo.s32 	%r140, %r118, %r117, %r140;
$L__BB1_28:
	add.s32 	%r49, %r43, 2;
	setp.lt.s32 	%p37, %r49, 0;
	setp.ge.s32 	%p38, %r49, %r75;
	or.pred  	%p39, %p37, %p38;
	@%p39 bra 	$L__BB1_30;
	mad.lo.s32 	%r119, %r49, %r76, %r12;
	cvt.s64.s32 	%rd44, %r119;
	add.s64 	%rd45, %rd2, %rd44;
	ld.global.u8 	%r120, [%rd45];
	ld.global.u32 	%r121, [%rd7+8];
	mad.lo.s32 	%r140, %r121, %r120, %r140;
$L__BB1_30:
	add.s32 	%r52, %r43, 3;
	setp.lt.s32 	%p40, %r52, 0;
	setp.ge.s32 	%p41, %r52, %r75;
	or.pred  	%p42, %p40, %p41;
	@%p42 bra 	$L__BB1_32;
	mad.lo.s32 	%r122, %r52, %r76, %r12;
	cvt.s64.s32 	%rd46, %r122;
	add.s64 	%rd47, %rd2, %rd46;
	ld.global.u8 	%r123, [%rd47];
	ld.global.u32 	%r124, [%rd7+12];
	mad.lo.s32 	%r140, %r124, %r123, %r140;
$L__BB1_32:
	add.s32 	%r156, %r156, 4;
$L__BB1_33:
	setp.eq.s32 	%p43, %r8, 0;
	@%p43 bra 	$L__BB1_43;
	setp.eq.s32 	%p44, %r8, 1;
	@%p44 bra 	$L__BB1_40;
	add.s32 	%r59, %r156, %r2;
	setp.lt.s32 	%p45, %r59, 0;
	setp.ge.s32 	%p46, %r59, %r75;
	cvt.u64.u32 	%rd48, %r156;
	add.s64 	%rd49, %rd48, %rd4;
	shl.b64 	%rd50, %rd49, 2;
	add.s64 	%rd8, %rd1, %rd50;
	or.pred  	%p47, %p45, %p46;
	@%p47 bra 	$L__BB1_37;
	mad.lo.s32 	%r126, %r59, %r76, %r12;
	cvt.s64.s32 	%rd51, %r126;
	add.s64 	%rd52, %rd2, %rd51;
	ld.global.u8 	%r127, [%rd52];
	ld.global.u32 	%r128, [%rd8];
	mad.lo.s32 	%r140, %r128, %r127, %r140;
$L__BB1_37:
	add.s32 	%r62, %r59, 1;
	setp.lt.s32 	%p48, %r62, 0;
	setp.ge.s32 	%p49, %r62, %r75;
	or.pred  	%p50, %p48, %p49;
	@%p50 bra 	$L__BB1_39;
	mad.lo.s32 	%r129, %r62, %r76, %r12;
	cvt.s64.s32 	%rd53, %r129;
	add.s64 	%rd54, %rd2, %rd53;
	ld.global.u8 	%r130, [%rd54];
	ld.global.u32 	%r131, [%rd8+4];
	mad.lo.s32 	%r140, %r131, %r130, %r140;
$L__BB1_39:
	add.s32 	%r156, %r156, 2;
$L__BB1_40:
	setp.eq.s32 	%p51, %r10, 0;
	@%p51 bra 	$L__BB1_43;
	add.s32 	%r69, %r156, %r2;
	setp.lt.s32 	%p52, %r69, 0;
	setp.ge.s32 	%p53, %r69, %r75;
	or.pred  	%p54, %p52, %p53;
	@%p54 bra 	$L__BB1_43;
	mad.lo.s32 	%r132, %r69, %r76, %r12;
	cvt.s64.s32 	%rd55, %r132;
	add.s64 	%rd56, %rd2, %rd55;
	ld.global.u8 	%r133, [%rd56];
	cvt.u64.u32 	%rd57, %r156;
	add.s64 	%rd58, %rd57, %rd4;
	shl.b64 	%rd59, %rd58, 2;
	add.s64 	%rd60, %rd1, %rd59;
	ld.global.u32 	%r134, [%rd60];
	mad.lo.s32 	%r140, %r134, %r133, %r140;
$L__BB1_43:
	shr.s32 	%r135, %r140, 22;
	cvt.s64.s32 	%rd66, %r135;
$L__BB1_44:
	ld.global.u64 	%rd61, [clip8_lookups_cuda];
	cvta.to.global.u64 	%rd62, %rd61;
	add.s64 	%rd63, %rd62, %rd66;
	ld.global.u8 	%rs1, [%rd63];
	add.s32 	%r136, %r5, %r137;
	cvt.s64.s32 	%rd64, %r136;
	add.s64 	%rd65, %rd5, %rd64;
	st.global.u8 	[%rd65], %rs1;
	add.s32 	%r137, %r137, 1;
	setp.ne.s32 	%p55, %r137, %r76;
	@%p55 bra 	$L__BB1_2;
$L__BB1_45:
	ret;

}


// ===== COMPILED SASS (sm_100) =====

	.target	sm_100

	.elftype	@"ET_EXEC"


//--------------------- .note.nv.tkinfo           --------------------------
	.section	.note.nv.tkinfo,"",@"SHT_NOTE"
	.sectionflags	@"SHF_NOTE_NV_TKINFO"
	.tkinfo
        /*0018*/ 	.word	0x00000002
        /*0030*/ 	.string	""
        /*0030*/ 	.string	"ptxas"
        /*0030*/ 	.string	"Cuda compilation tools, release 13.0, V13.0.88"
        /*0030*/ 	.string	"Build cuda_13.0.r13.0/compiler.36424714_0"
        /*0030*/ 	.string	"-arch sm_100 -m 64 "



//--------------------- .note.nv.cuinfo           --------------------------
	.section	.note.nv.cuinfo,"",@"SHT_NOTE"
	.sectionflags	@"SHF_NOTE_NV_CUINFO"
        /*0018*/ 	.short	0x0002
        /*001a*/ 	.short	0x0064
        /*001c*/ 	.short	0x0082
	.zero		2


//--------------------- .nv.info                  --------------------------
	.section	.nv.info,"",@"SHT_CUDA_INFO"
	.align	4


	//----- nvinfo : EIATTR_REGCOUNT
	.align		4
        /*0000*/ 	.byte	0x04, 0x2f
        /*0002*/ 	.short	(.L_3 - .L_2)
	.align		4
.L_2:
        /*0004*/ 	.word	index@(_Z14verticalKernelPhS_PiS0_iiiiiii)
        /*0008*/ 	.word	0x00000020


	//----- nvinfo : EIATTR_FRAME_SIZE
	.align		4
.L_3:
        /*000c*/ 	.byte	0x04, 0x11
        /*000e*/ 	.short	(.L_5 - .L_4)
	.align		4
.L_4:
        /*0010*/ 	.word	index@(_Z14verticalKernelPhS_PiS0_iiiiiii)
        /*0014*/ 	.word	0x00000000


	//----- nvinfo : EIATTR_REGCOUNT
	.align		4
.L_5:
        /*0018*/ 	.byte	0x04, 0x2f
        /*001a*/ 	.short	(.L_7 - .L_6)
	.align		4
.L_6:
        /*001c*/ 	.word	index@(_Z16horizontalKernelPhS_PiS0_iiiiiii)
        /*0020*/ 	.word	0x00000020


	//----- nvinfo : EIATTR_FRAME_SIZE
	.align		4
.L_7:
        /*0024*/ 	.byte	0x04, 0x11
        /*0026*/ 	.short	(.L_9 - .L_8)
	.align		4
.L_8:
        /*0028*/ 	.word	index@(_Z16horizontalKernelPhS_PiS0_iiiiiii)
        /*002c*/ 	.word	0x00000000


	//----- nvinfo : EIATTR_MIN_STACK_SIZE
	.align		4
.L_9:
        /*0030*/ 	.byte	0x04, 0x12
        /*0032*/ 	.short	(.L_11 - .L_10)
	.align		4
.L_10:
        /*0034*/ 	.word	index@(_Z16horizontalKernelPhS_PiS0_iiiiiii)
        /*0038*/ 	.word	0x00000000


	//----- nvinfo : EIATTR_MIN_STACK_SIZE
	.align		4
.L_11:
        /*003c*/ 	.byte	0x04, 0x12
        /*003e*/ 	.short	(.L_13 - .L_12)
	.align		4
.L_12:
        /*0040*/ 	.word	index@(_Z14verticalKernelPhS_PiS0_iiiiiii)
        /*0044*/ 	.word	0x00000000
.L_13:


//--------------------- .nv.compat                --------------------------
	.section	.nv.compat,"",@"SHT_CUDA_COMPAT_INFO"
	.align	4
        /*0000*/ 	.byte	0x02, 0x09, 0x00, 0x00, 0x02, 0x02, 0x01, 0x00, 0x02, 0x05, 0x05, 0x00, 0x03, 0x07, 0x01, 0x01
        /*0010*/ 	.byte	0x02, 0x03, 0x00, 0x00, 0x02, 0x06, 0x01, 0x00, 0x04, 0x0b, 0x08, 0x00, 0x09, 0x00, 0x00, 0x00
        /*0020*/ 	.byte	0x00, 0x00, 0x00, 0x00


//--------------------- .nv.info._Z16horizontalKernelPhS_PiS0_iiiiiii --------------------------
	.section	.nv.info._Z16horizontalKernelPhS_PiS0_iiiiiii,"",@"SHT_CUDA_INFO"
	.sectionflags	@""
	.align	4


	//----- nvinfo : EIATTR_CUDA_API_VERSION
	.align		4
        /*0000*/ 	.byte	0x04, 0x37
        /*0002*/ 	.short	(.L_15 - .L_14)
.L_14:
        /*0004*/ 	.word	0x00000082


	//----- nvinfo : EIATTR_KPARAM_INFO
	.align		4
.L_15:
        /*0008*/ 	.byte	0x04, 0x17
        /*000a*/ 	.short	(.L_17 - .L_16)
.L_16:
        /*000c*/ 	.word	0x00000000
        /*0010*/ 	.short	0x000a
        /*0012*/ 	.short	0x0038
        /*0014*/ 	.byte	0x00, 0xf0, 0x11, 0x00


	//----- nvinfo : EIATTR_KPARAM_INFO
	.align		4
.L_17:
        /*0018*/ 	.byte	0x04, 0x17
        /*001a*/ 	.short	(.L_19 - .L_18)
.L_18:
        /*001c*/ 	.word	0x00000000
        /*0020*/ 	.short	0x0009
        /*0022*/ 	.short	0x0034
        /*0024*/ 	.byte	0x00, 0xf0, 0x11, 0x00


	//----- nvinfo : EIATTR_KPARAM_INFO
	.align		4
.L_19:
        /*0028*/ 	.byte	0x04, 0x17
        /*002a*/ 	.short	(.L_21 - .L_20)
.L_20:
        /*002c*/ 	.word	0x00000000
        /*0030*/ 	.short	0x0008
        /*0032*/ 	.short	0x0030
        /*0034*/ 	.byte	0x00, 0xf0, 0x11, 0x00


	//----- nvinfo : EIATTR_KPARAM_INFO
	.align		4
.L_21:
        /*0038*/ 	.byte	0x04, 0x17
        /*003a*/ 	.short	(.L_23 - .L_22)
.L_22:
        /*003c*/ 	.word	0x00000000
        /*0040*/ 	.short	0x0007
        /*0042*/ 	.short	0x002c
        /*0044*/ 	.byte	0x00, 0xf0, 0x11, 0x00


	//----- nvinfo : EIATTR_KPARAM_INFO
	.align		4
.L_23:
        /*0048*/ 	.byte	0x04, 0x17
        /*004a*/ 	.short	(.L_25 - .L_24)
.L_24:
        /*004c*/ 	.word	0x00000000
        /*0050*/ 	.short	0x0006
        /*0052*/ 	.short	0x0028
        /*0054*/ 	.byte	0x00, 0xf0, 0x11, 0x00


	//----- nvinfo : EIATTR_KPARAM_INFO
	.align		4
.L_25:
        /*0058*/ 	.byte	0x04, 0x17
        /*005a*/ 	.short	(.L_27 - .L_26)
.L_26:
        /*005c*/ 	.word	0x00000000
        /*0060*/ 	.short	0x0005
        /*0062*/ 	.short	0x0024
        /*0064*/ 	.byte	0x00, 0xf0, 0x11, 0x00


	//----- nvinfo : EIATTR_KPARAM_INFO
	.align		4
.L_27:
        /*0068*/ 	.byte	0x04, 0x17
        /*006a*/ 	.short	(.L_29 - .L_28)
.L_28:
        /*006c*/ 	.word	0x00000000
        /*0070*/ 	.short	0x0004
        /*0072*/ 	.short	0x0020
        /*0074*/ 	.byte	0x00, 0xf0, 0x11, 0x00


	//----- nvinfo : EIATTR_KPARAM_INFO
	.align		4
.L_29:
        /*0078*/ 	.byte	0x04, 0x17
        /*007a*/ 	.short	(.L_31 - .L_30)
.L_30:
        /*007c*/ 	.word	0x00000000
        /*0080*/ 	.short	0x0003
        /*0082*/ 	.short	0x0018
        /*0084*/ 	.byte	0x00, 0xf5, 0x21, 0x00


	//----- nvinfo : EIATTR_KPARAM_INFO
	.align		4
.L_31:
        /*0088*/ 	.byte	0x04, 0x17
        /*008a*/ 	.short	(.L_33 - .L_32)
.L_32:
        /*008c*/ 	.word	0x00000000
        /*0090*/ 	.short	0x0002
        /*0092*/ 	.short	0x0010
        /*0094*/ 	.byte	0x00, 0xf5, 0x21, 0x00


	//----- nvinfo : EIATTR_KPARAM_INFO
	.align		4
.L_33:
        /*0098*/ 	.byte	0x04, 0x17
        /*009a*/ 	.short	(.L_35 - .L_34)
.L_34:
        /*009c*/ 	.word	0x00000000
        /*00a0*/ 	.short	0x0001
        /*00a2*/ 	.short	0x0008
        /*00a4*/ 	.byte	0x00, 0xf5, 0x21, 0x00


	//----- nvinfo : EIATTR_KPARAM_INFO
	.align		4
.L_35:
        /*00a8*/ 	.byte	0x04, 0x17
        /*00aa*/ 	.short	(.L_37 - .L_36)
.L_36:
        /*00ac*/ 	.word	0x00000000
        /*00b0*/ 	.short	0x0000
        /*00b2*/ 	.short	0x0000
        /*00b4*/ 	.byte	0x00, 0xf5, 0x21, 0x00


	//----- nvinfo : EIATTR_SPARSE_MMA_MASK
	.align		4
.L_37:
        /*00b8*/ 	.byte	0x03, 0x50
        /*00ba*/ 	.short	0x0000


	//----- nvinfo : EIATTR_MAXREG_COUNT
	.align		4
        /*00bc*/ 	.byte	0x03, 0x1b
        /*00be*/ 	.short	0x00ff


	//----- nvinfo : EIATTR_MERCURY_ISA_VERSION
	.align		4
        /*00c0*/ 	.byte	0x03, 0x5f
        /*00c2*/ 	.short	0x0101


	//----- nvinfo : EIATTR_VRC_CTA_INIT_COUNT
	.align		4
        /*00c4*/ 	.byte	0x02, 0x4a
	.zero		1
	.zero		1


	//----- nvinfo : EIATTR_EXIT_INSTR_OFFSETS
	.align		4
        /*00c8*/ 	.byte	0x04, 0x1c
        /*00ca*/ 	.short	(.L_39 - .L_38)


	//   ....[0]....
.L_38:
        /*00cc*/ 	.word	0x00000050


	//   ....[1]....
        /*00d0*/ 	.word	0x000010e0


	//----- nvinfo : EIATTR_CRS_STACK_SIZE
	.align		4
.L_39:
        /*00d4*/ 	.byte	0x04, 0x1e
        /*00d6*/ 	.short	(.L_41 - .L_40)
.L_40:
        /*00d8*/ 	.word	0x00000000


	//----- nvinfo : EIATTR_CBANK_PARAM_SIZE
	.align		4
.L_41:
        /*00dc*/ 	.byte	0x03, 0x19
        /*00de*/ 	.short	0x003c


	//----- nvinfo : EIATTR_PARAM_CBANK
	.align		4
        /*00e0*/ 	.byte	0x04, 0x0a
        /*00e2*/ 	.short	(.L_43 - .L_42)
	.align		4
.L_42:
        /*00e4*/ 	.word	index@(.nv.constant0._Z16horizontalKernelPhS_PiS0_iiiiiii)
        /*00e8*/ 	.short	0x0380
        /*00ea*/ 	.short	0x003c


	//----- nvinfo : EIATTR_SW_WAR
	.align		4
.L_43:
        /*00ec*/ 	.byte	0x04, 0x36
        /*00ee*/ 	.short	(.L_45 - .L_44)
.L_44:
        /*00f0*/ 	.word	0x00000008
.L_45:


//--------------------- .nv.info._Z14verticalKernelPhS_PiS0_iiiiiii --------------------------
	.section	.nv.info._Z14verticalKernelPhS_PiS0_iiiiiii,"",@"SHT_CUDA_INFO"
	.sectionflags	@""
	.align	4


	//----- nvinfo : EIATTR_CUDA_API_VERSION
	.align		4
        /*0000*/ 	.byte	0x04, 0x37
        /*0002*/ 	.short	(.L_47 - .L_46)
.L_46:
        /*0004*/ 	.word	0x00000082


	//----- nvinfo : EIATTR_KPARAM_INFO
	.align		4
.L_47:
        /*0008*/ 	.byte	0x04, 0x17
        /*000a*/ 	.short	(.L_49 - .L_48)
.L_48:
        /*000c*/ 	.word	0x00000000
        /*0010*/ 	.short	0x000a
        /*0012*/ 	.short	0x0038
        /*0014*/ 	.byte	0x00, 0xf0, 0x11, 0x00


	//----- nvinfo : EIATTR_KPARAM_INFO
	.align		4
.L_49:
        /*0018*/ 	.byte	0x04, 0x17
        /*001a*/ 	.short	(.L_51 - .L_50)
.L_50:
        /*001c*/ 	.word	0x00000000
        /*0020*/ 	.short	0x0009
        /*0022*/ 	.short	0x0034
        /*0024*/ 	.byte	0x00, 0xf0, 0x11, 0x00


	//----- nvinfo : EIATTR_KPARAM_INFO
	.align		4
.L_51:
        /*0028*/ 	.byte	0x04, 0x17
        /*002a*/ 	.short	(.L_53 - .L_52)
.L_52:
        /*002c*/ 	.word	0x00000000
        /*0030*/ 	.short	0x0008
        /*0032*/ 	.short	0x0030
        /*0034*/ 	.byte	0x00, 0xf0, 0x11, 0x00


	//----- nvinfo : EIATTR_KPARAM_INFO
	.align		4
.L_53:
        /*0038*/ 	.byte	0x04, 0x17
        /*003a*/ 	.short	(.L_55 - .L_54)
.L_54:
        /*003c*/ 	.word	0x00000000
        /*0040*/ 	.short	0x0007
        /*0042*/ 	.short	0x002c
        /*0044*/ 	.byte	0x00, 0xf0, 0x11, 0x00


	//----- nvinfo : EIATTR_KPARAM_INFO
	.align		4
.L_55:
        /*0048*/ 	.byte	0x04, 0x17
        /*004a*/ 	.short	(.L_57 - .L_56)
.L_56:
        /*004c*/ 	.word	0x00000000
        /*0050*/ 	.short	0x0006
        /*0052*/ 	.short	0x0028
        /*0054*/ 	.byte	0x00, 0xf0, 0x11, 0x00


	//----- nvinfo : EIATTR_KPARAM_INFO
	.align		4
.L_57:
        /*0058*/ 	.byte	0x04, 0x17
        /*005a*/ 	.short	(.L_59 - .L_58)
.L_58:
        /*005c*/ 	.word	0x00000000
        /*0060*/ 	.short	0x0005
        /*0062*/ 	.short	0x0024
        /*0064*/ 	.byte	0x00, 0xf0, 0x11, 0x00


	//----- nvinfo : EIATTR_KPARAM_INFO
	.align		4
.L_59:
        /*0068*/ 	.byte	0x04, 0x17
        /*006a*/ 	.short	(.L_61 - .L_60)
.L_60:
        /*006c*/ 	.word	0x00000000
        /*0070*/ 	.short	0x0004
        /*0072*/ 	.short	0x0020
        /*0074*/ 	.byte	0x00, 0xf0, 0x11, 0x00


	//----- nvinfo : EIATTR_KPARAM_INFO
	.align		4
.L_61:
        /*0078*/ 	.byte	0x04, 0x17
        /*007a*/ 	.short	(.L_63 - .L_62)
.L_62:
        /*007c*/ 	.word	0x00000000
        /*0080*/ 	.short	0x0003
        /*0082*/ 	.short	0x0018
        /*0084*/ 	.byte	0x00, 0xf5, 0x21, 0x00


	//----- nvinfo : EIATTR_KPARAM_INFO
	.align		4
.L_63:
        /*0088*/ 	.byte	0x04, 0x17
        /*008a*/ 	.short	(.L_65 - .L_64)
.L_64:
        /*008c*/ 	.word	0x00000000
        /*0090*/ 	.short	0x0002
        /*0092*/ 	.short	0x0010
        /*0094*/ 	.byte	0x00, 0xf5, 0x21, 0x00


	//----- nvinfo : EIATTR_KPARAM_INFO
	.align		4
.L_65:
        /*0098*/ 	.byte	0x04, 0x17
        /*009a*/ 	.short	(.L_67 - .L_66)
.L_66:
        /*009c*/ 	.word	0x00000000
        /*00a0*/ 	.short	0x0001
        /*00a2*/ 	.short	0x0008
        /*00a4*/ 	.byte	0x00, 0xf5, 0x21, 0x00


	//----- nvinfo : EIATTR_KPARAM_INFO
	.align		4
.L_67:
        /*00a8*/ 	.byte	0x04, 0x17
        /*00aa*/ 	.short	(.L_69 - .L_68)
.L_68:
        /*00ac*/ 	.word	0x00000000
        /*00b0*/ 	.short	0x0000
        /*00b2*/ 	.short	0x0000
        /*00b4*/ 	.byte	0x00, 0xf5, 0x21, 0x00


	//----- nvinfo : EIATTR_SPARSE_MMA_MASK
	.align		4
.L_69:
        /*00b8*/ 	.byte	0x03, 0x50
        /*00ba*/ 	.short	0x0000


	//----- nvinfo : EIATTR_MAXREG_COUNT
	.align		4
        /*00bc*/ 	.byte	0x03, 0x1b
        /*00be*/ 	.short	0x00ff


	//----- nvinfo : EIATTR_MERCURY_ISA_VERSION
	.align		4
        /*00c0*/ 	.byte	0x03, 0x5f
        /*00c2*/ 	.short	0x0101


	//----- nvinfo : EIATTR_VRC_CTA_INIT_COUNT
	.align		4
        /*00c4*/ 	.byte	0x02, 0x4a
	.zero		1
	.zero		1


	//----- nvinfo : EIATTR_EXIT_INSTR_OFFSETS
	.align		4
        /*00c8*/ 	.byte	0x04, 0x1c
        /*00ca*/ 	.short	(.L_71 - .L_70)


	//   ....[0]....
.L_70:
        /*00cc*/ 	.word	0x00000050


	//   ....[1]....
        /*00d0*/ 	.word	0x000010d0


	//----- nvinfo : EIATTR_CRS_STACK_SIZE
	.align		4
.L_71:
        /*00d4*/ 	.byte	0x04, 0x1e
        /*00d6*/ 	.short	(.L_73 - .L_72)
.L_72:
        /*00d8*/ 	.word	0x00000000


	//----- nvinfo : EIATTR_CBANK_PARAM_SIZE
	.align		4
.L_73:
        /*00dc*/ 	.byte	0x03, 0x19
        /*00de*/ 	.short	0x003c


	//----- nvinfo : EIATTR_PARAM_CBANK
	.align		4
        /*00e0*/ 	.byte	0x04, 0x0a
        /*00e2*/ 	.short	(.L_75 - .L_74)
	.align		4
.L_74:
        /*00e4*/ 	.word	index@(.nv.constant0._Z14verticalKernelPhS_PiS0_iiiiiii)
        /*00e8*/ 	.short	0x0380
        /*00ea*/ 	.short	0x003c


	//----- nvinfo : EIATTR_SW_WAR
	.align		4
.L_75:
        /*00ec*/ 	.byte	0x04, 0x36
        /*00ee*/ 	.short	(.L_77 - .L_76)
.L_76:
        /*00f0*/ 	.word	0x00000008
.L_77:


//--------------------- .nv.callgraph             --------------------------
	.section	.nv.callgraph,"",@"SHT_CUDA_CALLGRAPH"
	.align	4
	.sectionentsize	8
	.align		4
        /*0000*/ 	.word	0x00000000
	.align		4
        /*0004*/ 	.word	0xffffffff
	.align		4
        /*0008*/ 	.word	0x00000000
	.align		4
        /*000c*/ 	.word	0xfffffffe
	.align		4
        /*0010*/ 	.word	0x00000000
	.align		4
        /*0014*/ 	.word	0xfffffffd
	.align		4
        /*0018*/ 	.word	0x00000000
	.align		4
        /*001c*/ 	.word	0xfffffffc


//--------------------- .nv.constant4             --------------------------
	.section	.nv.constant4,"a",@progbits
	.align	8
	.align		8
.nv.constant4:
        /*0000*/ 	.dword	_clip8_lookups_cuda
	.align		8
        /*0008*/ 	.dword	clip8_lookups_cuda


//--------------------- .text._Z16horizontalKernelPhS_PiS0_iiiiiii --------------------------
	.section	.text._Z16horizontalKernelPhS_PiS0_iiiiiii,"ax",@progbits
	.align	128
        .global         _Z16horizontalKernelPhS_PiS0_iiiiiii
        .type           _Z16horizontalKernelPhS_PiS0_iiiiiii,@function
        .size           _Z16horizontalKernelPhS_PiS0_iiiiiii,(.L_x_28 - _Z16horizontalKernelPhS_PiS0_iiiiiii)
        .other          _Z16horizontalKernelPhS_PiS0_iiiiiii,@"STO_CUDA_ENTRY STV_DEFAULT"
_Z16horizontalKernelPhS_PiS0_iiiiiii:
.text._Z16horizontalKernelPhS_PiS0_iiiiiii:
[----:B------:R-:W-:Y:S08]  /*0000*/  LDC R1, c[0x0][0x37c] ;  /* 0x0000df00ff017b82 */ /* 0x000ff00000000800 */
[----:B------:R-:W0:Y:S01]  /*0010*/  LDC R10, c[0x0][0x3b8] ;  /* 0x0000ee00ff0a7b82 */ /* 0x000e220000000800 */
[----:B------:R-:W1:Y:S07]  /*0020*/  S2R R7, SR_TID.X ;  /* 0x0000000000077919 */ /* 0x000e6e0000002100 */
[----:B------:R-:W2:Y:S01]  /*0030*/  LDC.64 R8, c[0x0][0x390] ;  /* 0x0000e400ff087b82 */ /* 0x000ea20000000a00 */
[----:B0-----:R-:W-:-:S13]  /*0040*/  ISETP.GE.AND P0, PT, R10, 0x1, PT ;  /* 0x000000010a00780c */ /* 0x001fda0003f06270 */
[----:B-12---:R-:W-:Y:S05]  /*0050*/  @!P0 EXIT ;  /* 0x000000000000894d */ /* 0x006fea0003800000 */
[----:B------:R-:W0:Y:S01]  /*0060*/  LDCU.64 UR6, c[0x0][0x358] ;  /* 0x00006b00ff0677ac */ /* 0x000e220008000a00 */
[----:B------:R-:W-:Y:S01]  /*0070*/  IMAD.SHL.U32 R3, R7, 0x2, RZ ;  /* 0x0000000207037824 */ /* 0x000fe200078e00ff */
[----:B------:R-:W1:Y:S03]  /*0080*/  LDCU UR4, c[0x0][0x3a8] ;  /* 0x00007500ff0477ac */ /* 0x000e660008000800 */
[----:B------:R-:W-:Y:S01]  /*0090*/  IMAD.WIDE.U32 R8, R3, 0x4, R8 ;  /* 0x0000000403087825 */ /* 0x000fe200078e0008 */
[----:B------:R-:W2:Y:S04]  /*00a0*/  LDCU UR5, c[0x0][0x3b0] ;  /* 0x00007600ff0577ac */ /* 0x000ea80008000800 */
[----:B0-----:R-:W3:Y:S01]  /*00b0*/  LDG.E R0, desc[UR6][R8.64+0x4] ;  /* 0x0000040608007981 */ /* 0x001ee2000c1e1900 */
[----:B------:R-:W2:Y:S01]  /*00c0*/  S2R R3, SR_TID.Y ;  /* 0x0000000000037919 */ /* 0x000ea20000002200 */
[----:B-1----:R-:W-:-:S02]  /*00d0*/  IMAD R5, R7, UR4, RZ ;  /* 0x0000000407057c24 */ /* 0x002fc4000f8e02ff */
[----:B------:R0:W5:Y:S01]  /*00e0*/  LDG.E R2, desc[UR6][R8.64] ;  /* 0x0000000608027981 */ /* 0x000162000c1e1900 */
[----:B------:R-:W-:Y:S01]  /*00f0*/  UMOV UR4, URZ ;  /* 0x000000ff00047c82 */ /* 0x000fe20008000000 */
[----:B--2---:R-:W-:-:S04]  /*0100*/  IMAD R6, R3, UR5, RZ ;  /* 0x0000000503067c24 */ /* 0x004fc8000f8e02ff */
[----:B------:R-:W-:Y:S01]  /*0110*/  IMAD R6, R7, R10, R6 ;  /* 0x0000000a07067224 */ /* 0x000fe200078e0206 */
[----:B------:R-:W-:Y:S02]  /*0120*/  SHF.R.S32.HI R7, RZ, 0x1f, R5 ;  /* 0x0000001fff077819 */ /* 0x000fe40000011405 */
[C---:B---3--:R-:W-:Y:S02]  /*0130*/  LOP3.LUT R4, R0.reuse, 0x7, RZ, 0xc0, !PT ;  /* 0x0000000700047812 */ /* 0x048fe400078ec0ff */
[----:B0-----:R-:W-:-:S03]  /*0140*/  LOP3.LUT R9, R0, 0x7ffffff8, RZ, 0xc0, !PT ;  /* 0x7ffffff800097812 */ /* 0x001fc600078ec0ff */
[----:B------:R-:W-:-:S05]  /*0150*/  VIADD R18, R4, 0xffffffff ;  /* 0xffffffff04127836 */ /* 0x000fca0000000000 */
[----:B------:R-:W-:-:S04]  /*0160*/  ISETP.GE.U32.AND P0, PT, R18, 0x3, PT ;  /* 0x000000031200780c */ /* 0x000fc80003f06070 */
[----:B------:R-:W-:Y:S02]  /*0170*/  P2R R8, PR, RZ, 0x1 ;  /* 0x00000001ff087803 */ /* 0x000fe40000000000 */
[----:B------:R-:W-:-:S07]  /*0180*/  LOP3.LUT R8, R0, 0x3, RZ, 0xc0, !PT ;  /* 0x0000000300087812 */ /* 0x000fce00078ec0ff */
.L_x_12:
[----:B------:R-:W-:Y:S01]  /*0190*/  ISETP.GE.AND P0, PT, R0, 0x1, PT ;  /* 0x000000010000780c */ /* 0x000fe20003f06270 */
[----:B0-----:R-:W0:Y:S01]  /*01a0*/  LDCU UR5, c[0x0][0x3b4] ;  /* 0x00007680ff0577ac */ /* 0x001e220008000800 */
[----:B------:R-:W-:Y:S01]  /*01b0*/  BSSY.RECONVERGENT B0, `(.L_x_0) ;  /* 0x00000e4000007945 */ /* 0x000fe20003800200 */
[----:B------:R-:W-:Y:S01]  /*01c0*/  CS2R R10, SRZ ;  /* 0x00000000000a7805 */ /* 0x000fe2000001ff00 */
[----:B------:R-:W1:Y:S09]  /*01d0*/  LDCU.64 UR8, c[0x0][0x398] ;  /* 0x00007300ff0877ac */ /* 0x000e720008000a00 */
[----:B------:R-:W-:Y:S05]  /*01e0*/  @!P0 BRA `(.L_x_1) ;  /* 0x0000000c00808947 */ /* 0x000fea0003800000 */
[----:B------:R-:W2:Y:S01]  /*01f0*/  LDC R12, c[0x0][0x3ac] ;  /* 0x0000eb00ff0c7b82 */ /* 0x000ea20000000800 */
[----:B------:R-:W-:Y:S01]  /*0200*/  ISETP.GE.U32.AND P0, PT, R0, 0x8, PT ;  /* 0x000000080000780c */ /* 0x000fe20003f06070 */
[----:B------:R-:W-:Y:S01]  /*0210*/  BSSY.RECONVERGENT B1, `(.L_x_2) ;  /* 0x0000069000017945 */ /* 0x000fe20003800200 */
[----:B------:R-:W-:Y:S02]  /*0220*/  IMAD.MOV.U32 R10, RZ, RZ, 0x200000 ;  /* 0x00200000ff0a7424 */ /* 0x000fe400078e00ff */
[----:B------:R-:W-:Y:S02]  /*0230*/  IMAD.MOV.U32 R19, RZ, RZ, RZ ;  /* 0x000000ffff137224 */ /* 0x000fe400078e00ff */
[----:B--2---:R-:W-:-:S07]  /*0240*/  IMAD R11, R3, R12, UR4 ;  /* 0x00000004030b7e24 */ /* 0x004fce000f8e020c */
[----:B------:R-:W-:Y:S05]  /*0250*/  @!P0 BRA `(.L_x_3) ;  /* 0x0000000400908947 */ /* 0x000fea0003800000 */
[----:B------:R-:W-:Y:S01]  /*0260*/  BSSY.RECONVERGENT B2, `(.L_x_4) ;  /* 0x0000062000027945 */ /* 0x000fe20003800200 */
[----:B------:R-:W-:Y:S02]  /*0270*/  IMAD.MOV.U32 R10, RZ, RZ, 0x200000 ;  /* 0x00200000ff0a7424 */ /* 0x000fe400078e00ff */
[----:B------:R-:W-:-:S07]  /*0280*/  IMAD.MOV.U32 R16, RZ, RZ, RZ ;  /* 0x000000ffff107224 */ /* 0x000fce00078e00ff */
.L_x_5:
[----:B-----5:R-:W-:Y:S01]  /*0290*/  IMAD.IADD R17, R2, 0x1, R16 ;  /* 0x0000000102117824 */ /* 0x020fe200078e0210 */
[----:B------:R-:W-:-:S03]  /*02a0*/  IADD3 R21, P0, PT, R5, R16, RZ ;  /* 0x0000001005157210 */ /* 0x000fc60007f1e0ff */
[C---:B------:R-:W-:Y:S01]  /*02b0*/  VIADD R22, R17.reuse, 0x1 ;  /* 0x0000000111167836 */ /* 0x040fe20000000000 */
[----:B0-----:R-:W-:Y:S01]  /*02c0*/  ISETP.GE.AND P3, PT, R17, UR5, PT ;  /* 0x0000000511007c0c */ /* 0x001fe2000bf66270 */
[----:B------:R-:W-:-:S03]  /*02d0*/  IMAD.X R24, RZ, RZ, R7, P0 ;  /* 0x000000ffff187224 */ /* 0x000fc600000e0607 */
[----:B------:R-:W-:Y:S02]  /*02e0*/  ISETP.LT.OR P3, PT, R17, RZ, P3 ;  /* 0x000000ff1100720c */ /* 0x000fe40001f61670 */
[----:B------:R-:W-:-:S04]  /*02f0*/  ISETP.GE.AND P4, PT, R22, UR5, PT ;  /* 0x0000000516007c0c */ /* 0x000fc8000bf86270 */
[----:B------:R-:W-:-:S07]  /*0300*/  ISETP.LT.OR P4, PT, R22, RZ, P4 ;  /* 0x000000ff1600720c */ /* 0x000fce0002781670 */
[----:B------:R-:W0:Y:S08]  /*0310*/  @!P3 LDC R20, c[0x0][0x3b8] ;  /* 0x0000ee00ff14bb82 */ /* 0x000e300000000800 */
[----:B------:R-:W2:Y:S08]  /*0320*/  @!P3 LDC.64 R12, c[0x0][0x388] ;  /* 0x0000e200ff0cbb82 */ /* 0x000eb00000000a00 */
[----:B------:R-:W3:Y:S08]  /*0330*/  @!P4 LDC R23, c[0x0][0x3b8] ;  /* 0x0000ee00ff17cb82 */ /* 0x000ef00000000800 */
[----:B------:R-:W4:Y:S01]  /*0340*/  @!P4 LDC.64 R14, c[0x0][0x388] ;  /* 0x0000e200ff0ecb82 */ /* 0x000f220000000a00 */
[----:B0-----:R-:W-:Y:S01]  /*0350*/  @!P3 IMAD R19, R17, R20, R11 ;  /* 0x000000141113b224 */ /* 0x001fe200078e020b */
[----:B-1----:R-:W-:-:S04]  /*0360*/  LEA R20, P0, R21, UR8, 0x2 ;  /* 0x0000000815147c11 */ /* 0x002fc8000f8010ff */
[----:B------:R-:W-:Y:S02]  /*0370*/  LEA.HI.X R21, R21, UR9, R24, 0x2, P0 ;  /* 0x0000000915157c11 */ /* 0x000fe400080f1418 */
[----:B--2---:R-:W-:-:S04]  /*0380*/  @!P3 IADD3 R12, P1, PT, R19, R12, RZ ;  /* 0x0000000c130cb210 */ /* 0x004fc80007f3e0ff */
[----:B------:R-:W-:Y:S02]  /*0390*/  @!P3 LEA.HI.X.SX32 R13, R19, R13, 0x1, P1 ;  /* 0x0000000d130db211 */ /* 0x000fe400008f0eff */
[----:B------:R-:W2:Y:S01]  /*03a0*/  @!P3 LDG.E R19, desc[UR6][R20.64] ;  /* 0x000000061413b981 */ /* 0x000ea2000c1e1900 */
[----:B---3--:R-:W-:-:S03]  /*03b0*/  @!P4 IMAD R22, R22, R23, R11 ;  /* 0x000000171616c224 */ /* 0x008fc600078e020b */
[----:B------:R-:W2:Y:S02]  /*03c0*/  @!P3 LDG.E.U8 R12, desc[UR6][R12.64] ;  /* 0x000000060c0cb981 */ /* 0x000ea4000c1e1100 */
[----:B----4-:R-:W-:-:S04]  /*03d0*/  @!P4 IADD3 R14, P0, PT, R22, R14, RZ ;  /* 0x0000000e160ec210 */ /* 0x010fc80007f1e0ff */
[----:B------:R-:W-:Y:S02]  /*03e0*/  @!P4 LEA.HI.X.SX32 R15, R22, R15, 0x1, P0 ;  /* 0x0000000f160fc211 */ /* 0x000fe400000f0eff */
[----:B------:R-:W3:Y:S04]  /*03f0*/  @!P4 LDG.E R22, desc[UR6][R20.64+0x4] ;  /* 0x000004061416c981 */ /* 0x000ee8000c1e1900 */
[----:B------:R0:W3:Y:S01]  /*0400*/  @!P4 LDG.E.U8 R23, desc[UR6][R14.64] ;  /* 0x000000060e17c981 */ /* 0x0000e2000c1e1100 */
[C---:B------:R-:W-:Y:S02]  /*0410*/  VIADD R27, R17.reuse, 0x2 ;  /* 0x00000002111b7836 */ /* 0x040fe40000000000 */
[----:B------:R-:W-:-:S03]  /*0420*/  VIADD R26, R17, 0x3 ;  /* 0x00000003111a7836 */ /* 0x000fc60000000000 */
[----:B------:R-:W-:Y:S01]  /*0430*/  ISETP.GE.AND P0, PT, R27, UR5, PT ;  /* 0x000000051b007c0c */ /* 0x000fe2000bf06270 */
[----:B------:R-:W-:Y:S01]  /*0440*/  VIADD R28, R17, 0x4 ;  /* 0x00000004111c7836 */ /* 0x000fe20000000000 */
[----:B------:R-:W-:Y:S02]  /*0450*/  ISETP.GE.AND P1, PT, R26, UR5, PT ;  /* 0x000000051a007c0c */ /* 0x000fe4000bf26270 */
[----:B------:R-:W-:Y:S02]  /*0460*/  ISETP.LT.OR P0, PT, R27, RZ, P0 ;  /* 0x000000ff1b00720c */ /* 0x000fe40000701670 */
[----:B------:R-:W-:Y:S02]  /*0470*/  ISETP.GE.AND P2, PT, R28, UR5, PT ;  /* 0x000000051c007c0c */ /* 0x000fe4000bf46270 */
[----:B------:R-:W-:Y:S02]  /*0480*/  ISETP.LT.OR P1, PT, R26, RZ, P1 ;  /* 0x000000ff1a00720c */ /* 0x000fe40000f21670 */
[----:B------:R-:W-:-:S07]  /*0490*/  ISETP.LT.OR P2, PT, R28, RZ, P2 ;  /* 0x000000ff1c00720c */ /* 0x000fce0001741670 */
[----:B------:R-:W1:Y:S08]  /*04a0*/  @!P0 LDC R29, c[0x0][0x3b8] ;  /* 0x0000ee00ff1d8b82 */ /* 0x000e700000000800 */
[----:B0-----:R-:W0:Y:S08]  /*04b0*/  @!P0 LDC.64 R14, c[0x0][0x388] ;  /* 0x0000e200ff0e8b82 */ /* 0x001e300000000a00 */
[----:B------:R-:W4:Y:S08]  /*04c0*/  @!P1 LDC R25, c[0x0][0x3b8] ;  /* 0x0000ee00ff199b82 */ /* 0x000f300000000800 */
[----:B------:R-:W1:Y:S01]  /*04d0*/  @!P2 LDC R24, c[0x0][0x3b8] ;  /* 0x0000ee00ff18ab82 */ /* 0x000e620000000800 */
[----:B----4-:R-:W-:-:S02]  /*04e0*/  @!P1 IMAD R25, R26, R25, R11 ;  /* 0x000000191a199224 */ /* 0x010fc400078e020b */
[----:B-1----:R-:W-:Y:S02]  /*04f0*/  @!P2 IMAD R28, R28, R24, R11 ;  /* 0x000000181c1ca224 */ /* 0x002fe400078e020b */
[----:B--2---:R-:W-:-:S03]  /*0500*/  @!P3 IMAD R10, R12, R19, R10 ;  /* 0x000000130c0ab224 */ /* 0x004fc600078e020a */
[----:B------:R-:W1:Y:S01]  /*0510*/  @!P1 LDC.64 R12, c[0x0][0x388] ;  /* 0x0000e200ff0c9b82 */ /* 0x000e620000000a00 */
[----:B------:R-:W-:-:S05]  /*0520*/  VIADD R19, R17, 0x5 ;  /* 0x0000000511137836 */ /* 0x000fca0000000000 */
[----:B------:R-:W-:-:S04]  /*0530*/  ISETP.GE.AND P3, PT, R19, UR5, PT ;  /* 0x0000000513007c0c */ /* 0x000fc8000bf66270 */
[----:B------:R-:W-:Y:S01]  /*0540*/  ISETP.LT.OR P3, PT, R19, RZ, P3 ;  /* 0x000000ff1300720c */ /* 0x000fe20001f61670 */
[----:B---3--:R-:W-:Y:S02]  /*0550*/  @!P4 IMAD R10, R23, R22, R10 ;  /* 0x00000016170ac224 */ /* 0x008fe400078e020a */
[----:B------:R-:W-:-:S05]  /*0560*/  @!P0 IMAD R23, R27, R29, R11 ;  /* 0x0000001d1b178224 */ /* 0x000fca00078e020b */
[----:B0-----:R-:W-:-:S05]  /*0570*/  @!P0 IADD3 R22, P4, PT, R23, R14, RZ ;  /* 0x0000000e17168210 */ /* 0x001fca0007f9e0ff */
[----:B------:R-:W0:Y:S01]  /*0580*/  @!P3 LDC R26, c[0x0][0x3b8] ;  /* 0x0000ee00ff1abb82 */ /* 0x000e220000000800 */
[----:B-1----:R-:W-:Y:S02]  /*0590*/  @!P1 IADD3 R24, P5, PT, R25, R12, RZ ;  /* 0x0000000c19189210 */ /* 0x002fe40007fbe0ff */
[----:B------:R-:W-:-:S05]  /*05a0*/  @!P0 LEA.HI.X.SX32 R23, R23, R15, 0x1, P4 ;  /* 0x0000000f17178211 */ /* 0x000fca00020f0eff */
[----:B------:R-:W1:Y:S01]  /*05b0*/  @!P2 LDC.64 R14, c[0x0][0x388] ;  /* 0x0000e200ff0eab82 */ /* 0x000e620000000a00 */
[----:B------:R-:W-:Y:S01]  /*05c0*/  @!P1 LEA.HI.X.SX32 R25, R25, R13, 0x1, P5 ;  /* 0x0000000d19199211 */ /* 0x000fe200028f0eff */
[----:B------:R-:W-:Y:S01]  /*05d0*/  VIADD R27, R17, 0x6 ;  /* 0x00000006111b7836 */ /* 0x000fe20000000000 */
[----:B------:R-:W2:Y:S05]  /*05e0*/  @!P0 LDG.E.U8 R23, desc[UR6][R22.64] ;  /* 0x0000000616178981 */ /* 0x000eaa000c1e1100 */
[----:B------:R-:W3:Y:S01]  /*05f0*/  @!P3 LDC.64 R12, c[0x0][0x388] ;  /* 0x0000e200ff0cbb82 */ /* 0x000ee20000000a00 */
[C---:B------:R-:W-:Y:S01]  /*0600*/  ISETP.GE.AND P4, PT, R27.reuse, UR5, PT ;  /* 0x000000051b007c0c */ /* 0x040fe2000bf86270 */
[----:B------:R-:W4:Y:S03]  /*0610*/  @!P1 LDG.E.U8 R25, desc[UR6][R24.64] ;  /* 0x0000000618199981 */ /* 0x000f26000c1e1100 */
[----:B------:R-:W-:Y:S01]  /*0620*/  ISETP.LT.OR P4, PT, R27, RZ, P4 ;  /* 0x000000ff1b00720c */ /* 0x000fe20002781670 */
[----:B------:R-:W4:Y:S01]  /*0630*/  @!P3 LDG.E R22, desc[UR6][R20.64+0x14] ;  /* 0x000014061416b981 */ /* 0x000f22000c1e1900 */
[----:B0-----:R-:W-:Y:S01]  /*0640*/  @!P3 IMAD R26, R19, R26, R11 ;  /* 0x0000001a131ab224 */ /* 0x001fe200078e020b */
[----:B-1----:R-:W-:-:S10]  /*0650*/  @!P2 IADD3 R14, P5, PT, R28, R14, RZ ;  /* 0x0000000e1c0ea210 */ /* 0x002fd40007fbe0ff */
[----:B------:R-:W0:Y:S01]  /*0660*/  @!P4 LDC R19, c[0x0][0x3b8] ;  /* 0x0000ee00ff13cb82 */ /* 0x000e220000000800 */
[----:B------:R-:W4:Y:S01]  /*0670*/  @!P4 LDG.E R24, desc[UR6][R20.64+0x18] ;  /* 0x000018061418c981 */ /* 0x000f22000c1e1900 */
[----:B------:R-:W-:Y:S02]  /*0680*/  @!P2 LEA.HI.X.SX32 R15, R28, R15, 0x1, P5 ;  /* 0x0000000f1c0fa211 */ /* 0x000fe400028f0eff */
[----:B---3--:R-:W-:-:S04]  /*0690*/  @!P3 IADD3 R28, P5, PT, R26, R12, RZ ;  /* 0x0000000c1a1cb210 */ /* 0x008fc80007fbe0ff */
[----:B------:R-:W3:Y:S01]  /*06a0*/  @!P2 LDG.E.U8 R15, desc[UR6][R14.64] ;  /* 0x000000060e0fa981 */ /* 0x000ee2000c1e1100 */
[----:B------:R-:W-:Y:S02]  /*06b0*/  @!P3 LEA.HI.X.SX32 R29, R26, R13, 0x1, P5 ;  /* 0x0000000d1a1db211 */ /* 0x000fe400028f0eff */
[----:B------:R-:W1:Y:S04]  /*06c0*/  @!P4 LDC.64 R12, c[0x0][0x388] ;  /* 0x0000e200ff0ccb82 */ /* 0x000e680000000a00 */
[----:B------:R-:W3:Y:S04]  /*06d0*/  @!P3 LDG.E.U8 R29, desc[UR6][R28.64] ;  /* 0x000000061c1db981 */ /* 0x000ee8000c1e1100 */
[----:B------:R-:W3:Y:S01]  /*06e0*/  @!P2 LDG.E R14, desc[UR6][R20.64+0x10] ;  /* 0x00001006140ea981 */ /* 0x000ee2000c1e1900 */
[----:B0-----:R-:W-:-:S03]  /*06f0*/  @!P4 IMAD R27, R27, R19, R11 ;  /* 0x000000131b1bc224 */ /* 0x001fc600078e020b */
[----:B------:R-:W4:Y:S02]  /*0700*/  @!P1 LDG.E R19, desc[UR6][R20.64+0xc] ;  /* 0x00000c0614139981 */ /* 0x000f24000c1e1900 */
[----:B-1----:R-:W-:Y:S01]  /*0710*/  @!P4 IADD3 R26, P5, PT, R27, R12, RZ ;  /* 0x0000000c1b1ac210 */ /* 0x002fe20007fbe0ff */
[----:B------:R-:W-:-:S03]  /*0720*/  VIADD R12, R17, 0x7 ;  /* 0x00000007110c7836 */ /* 0x000fc60000000000 */
[----:B------:R-:W-:Y:S02]  /*0730*/  @!P4 LEA.HI.X.SX32 R27, R27, R13, 0x1, P5 ;  /* 0x0000000d1b1bc211 */ /* 0x000fe400028f0eff */
[----:B------:R-:W-:-:S04]  /*0740*/  ISETP.GE.AND P5, PT, R12, UR5, PT ;  /* 0x000000050c007c0c */ /* 0x000fc8000bfa6270 */
[----:B------:R-:W-:Y:S01]  /*0750*/  ISETP.LT.OR P5, PT, R12, RZ, P5 ;  /* 0x000000ff0c00720c */ /* 0x000fe20002fa1670 */
[----:B------:R-:W3:-:S12]  /*0760*/  @!P4 LDG.E.U8 R27, desc[UR6][R26.64] ;  /* 0x000000061a1bc981 */ /* 0x000ed8000c1e1100 */
[----:B------:R-:W0:Y:S01]  /*0770*/  @!P5 LDC R17, c[0x0][0x3b8] ;  /* 0x0000ee00ff11db82 */ /* 0x000e220000000800 */
[----:B------:R-:W3:Y:S01]  /*0780*/  @!P5 LDG.E R26, desc[UR6][R20.64+0x1c] ;  /* 0x00001c06141ad981 */ /* 0x000ee2000c1e1900 */
[----:B0-----:R-:W-:-:S06]  /*0790*/  @!P5 IMAD R17, R12, R17, R11 ;  /* 0x000000110c11d224 */ /* 0x001fcc00078e020b */
[----:B------:R-:W0:Y:S02]  /*07a0*/  @!P5 LDC.64 R12, c[0x0][0x388] ;  /* 0x0000e200ff0cdb82 */ /* 0x000e240000000a00 */
[----:B0-----:R-:W-:-:S04]  /*07b0*/  @!P5 IADD3 R12, P6, PT, R17, R12, RZ ;  /* 0x0000000c110cd210 */ /* 0x001fc80007fde0ff */
[----:B------:R-:W-:Y:S02]  /*07c0*/  @!P5 LEA.HI.X.SX32 R13, R17, R13, 0x1, P6 ;  /* 0x0000000d110dd211 */ /* 0x000fe400030f0eff */
[----:B------:R-:W2:Y:S04]  /*07d0*/  @!P0 LDG.E R17, desc[UR6][R20.64+0x8] ;  /* 0x0000080614118981 */ /* 0x000ea8000c1e1900 */
[----:B------:R-:W3:Y:S01]  /*07e0*/  @!P5 LDG.E.U8 R13, desc[UR6][R12.64] ;  /* 0x000000060c0dd981 */ /* 0x000ee2000c1e1100 */
[----:B------:R-:W-:Y:S02]  /*07f0*/  VIADD R16, R16, 0x8 ;  /* 0x0000000810107836 */ /* 0x000fe40000000000 */
[----:B--2---:R-:W-:-:S03]  /*0800*/  @!P0 IMAD R10, R23, R17, R10 ;  /* 0x00000011170a8224 */ /* 0x004fc600078e020a */
[----:B------:R-:W-:Y:S01]  /*0810*/  ISETP.NE.AND P0, PT, R16, R9, PT ;  /* 0x000000091000720c */ /* 0x000fe20003f05270 */
[----:B----4-:R-:W-:-:S04]  /*0820*/  @!P1 IMAD R10, R25, R19, R10 ;  /* 0x00000013190a9224 */ /* 0x010fc800078e020a */
[----:B---3--:R-:W-:-:S04]  /*0830*/  @!P2 IMAD R10, R15, R14, R10 ;  /* 0x0000000e0f0aa224 */ /* 0x008fc800078e020a */
[----:B------:R-:W-:-:S04]  /*0840*/  @!P3 IMAD R10, R29, R22, R10 ;  /* 0x000000161d0ab224 */ /* 0x000fc800078e020a */
[----:B------:R-:W-:-:S04]  /*0850*/  @!P4 IMAD R10, R27, R24, R10 ;  /* 0x000000181b0ac224 */ /* 0x000fc800078e020a */
[----:B------:R-:W-:Y:S01]  /*0860*/  @!P5 IMAD R10, R13, R26, R10 ;  /* 0x0000001a0d0ad224 */ /* 0x000fe200078e020a */
[----:B------:R-:W-:Y:S06]  /*0870*/  @P0 BRA `(.L_x_5) ;  /* 0xfffffff800840947 */ /* 0x000fec000383ffff */
[----:B------:R-:W-:Y:S05]  /*0880*/  BSYNC.RECONVERGENT B2 ;  /* 0x0000000000027941 */ /* 0x000fea0003800200 */
.L_x_4:
[----:B------:R-:W-:-:S07]  /*0890*/  IMAD.MOV.U32 R19, RZ, RZ, R9 ;  /* 0x000000ffff137224 */ /* 0x000fce00078e0009 */
.L_x_3:
[----:B01----:R-:W-:Y:S05]  /*08a0*/  BSYNC.RECONVERGENT B1 ;  /* 0x0000000000017941 */ /* 0x003fea0003800200 */
.L_x_2:
[----:B------:R-:W-:Y:S01]  /*08b0*/  ISETP.NE.AND P0, PT, R4, RZ, PT ;  /* 0x000000ff0400720c */ /* 0x000fe20003f05270 */
[----:B------:R-:W-:-:S12]  /*08c0*/  BSSY.RECONVERGENT B1, `(.L_x_6) ;  /* 0x0000070000017945 */ /* 0x000fd80003800200 */
[----:B------:R-:W-:Y:S05]  /*08d0*/  @!P0 BRA `(.L_x_7) ;  /* 0x0000000400b88947 */ /* 0x000fea0003800000 */
[----:B------:R-:W-:Y:S01]  /*08e0*/  ISETP.GE.U32.AND P1, PT, R18, 0x3, PT ;  /* 0x000000031200780c */ /* 0x000fe20003f26070 */
[----:B------:R-:W-:Y:S01]  /*08f0*/  BSSY.RECONVERGENT B2, `(.L_x_8) ;  /* 0x0000036000027945 */ /* 0x000fe20003800200 */
[----:B------:R-:W-:-:S11]  /*0900*/  ISETP.NE.AND P4, PT, R8, RZ, PT ;  /* 0x000000ff0800720c */ /* 0x000fd60003f85270 */
[----:B------:R-:W-:Y:S05]  /*0910*/  @!P1 BRA `(.L_x_9) ;  /* 0x0000000000cc9947 */ /* 0x000fea0003800000 */
[----:B------:R-:W0:Y:S01]  /*0920*/  LDCU UR10, c[0x0][0x3b4] ;  /* 0x00007680ff0a77ac */ /* 0x000e220008000800 */
[----:B-----5:R-:W-:Y:S01]  /*0930*/  IMAD.IADD R24, R2, 0x1, R19 ;  /* 0x0000000102187824 */ /* 0x020fe200078e0213 */
[----:B------:R-:W1:Y:S03]  /*0940*/  LDCU.64 UR12, c[0x0][0x398] ;  /* 0x00007300ff0c77ac */ /* 0x000e660008000a00 */
[C---:B------:R-:W-:Y:S02]  /*0950*/  VIADD R16, R24.reuse, 0x2 ;  /* 0x0000000218107836 */ /* 0x040fe40000000000 */
[C---:B------:R-:W-:Y:S01]  /*0960*/  VIADD R28, R24.reuse, 0x1 ;  /* 0x00000001181c7836 */ /* 0x040fe20000000000 */
[----:B0-----:R-:W-:Y:S02]  /*0970*/  ISETP.GE.AND P0, PT, R24, UR10, PT ;  /* 0x0000000a18007c0c */ /* 0x001fe4000bf06270 */
[----:B------:R-:W-:-:S02]  /*0980*/  ISETP.GE.AND P2, PT, R16, UR10, PT ;  /* 0x0000000a10007c0c */ /* 0x000fc4000bf46270 */
[----:B------:R-:W-:Y:S02]  /*0990*/  ISETP.LT.OR P0, PT, R24, RZ, P0 ;  /* 0x000000ff1800720c */ /* 0x000fe40000701670 */
[----:B------:R-:W-:Y:S02]  /*09a0*/  ISETP.LT.OR P2, PT, R16, RZ, P2 ;  /* 0x000000ff1000720c */ /* 0x000fe40001741670 */
[----:B------:R-:W-:-:S04]  /*09b0*/  ISETP.GE.AND P1, PT, R28, UR10, PT ;  /* 0x0000000a1c007c0c */ /* 0x000fc8000bf26270 */
[----:B------:R-:W-:-:S05]  /*09c0*/  ISETP.LT.OR P1, PT, R28, RZ, P1 ;  /* 0x000000ff1c00720c */ /* 0x000fca0000f21670 */
[----:B------:R-:W0:Y:S08]  /*09d0*/  @!P0 LDC R12, c[0x0][0x3b8] ;  /* 0x0000ee00ff0c8b82 */ /* 0x000e300000000800 */
[----:B------:R-:W2:Y:S08]  /*09e0*/  @!P0 LDC.64 R22, c[0x0][0x388] ;  /* 0x0000e200ff168b82 */ /* 0x000eb00000000a00 */
[----:B------:R-:W3:Y:S01]  /*09f0*/  @!P2 LDC R25, c[0x0][0x3b8] ;  /* 0x0000ee00ff19ab82 */ /* 0x000ee20000000800 */
[----:B0-----:R-:W-:-:S07]  /*0a00*/  @!P0 IMAD R12, R24, R12, R11 ;  /* 0x0000000c180c8224 */ /* 0x001fce00078e020b */
[----:B------:R-:W0:Y:S01]  /*0a10*/  @!P1 LDC R27, c[0x0][0x3b8] ;  /* 0x0000ee00ff1b9b82 */ /* 0x000e220000000800 */
[----:B------:R-:W-:-:S05]  /*0a20*/  VIADD R24, R24, 0x3 ;  /* 0x0000000318187836 */ /* 0x000fca0000000000 */
[----:B------:R-:W-:Y:S02]  /*0a30*/  ISETP.GE.AND P3, PT, R24, UR10, PT ;  /* 0x0000000a18007c0c */ /* 0x000fe4000bf66270 */
[----:B--2---:R-:W-:Y:S02]  /*0a40*/  @!P0 IADD3 R22, P5, PT, R12, R22, RZ ;  /* 0x000000160c168210 */ /* 0x004fe40007fbe0ff */
[----:B------:R-:W-:Y:S02]  /*0a50*/  ISETP.LT.OR P3, PT, R24, RZ, P3 ;  /* 0x000000ff1800720c */ /* 0x000fe40001f61670 */
[----:B------:R-:W-:Y:S02]  /*0a60*/  @!P0 LEA.HI.X.SX32 R23, R12, R23, 0x1, P5 ;  /* 0x000000170c178211 */ /* 0x000fe400028f0eff */
[----:B------:R-:W-:Y:S01]  /*0a70*/  IADD3 R14, P5, PT, R5, R19, RZ ;  /* 0x00000013050e7210 */ /* 0x000fe20007fbe0ff */
[----:B------:R-:W2:Y:S01]  /*0a80*/  @!P1 LDC.64 R12, c[0x0][0x388] ;  /* 0x0000e200ff0c9b82 */ /* 0x000ea20000000a00 */
[----:B---3--:R-:W-:-:S02]  /*0a90*/  @!P2 IMAD R25, R16, R25, R11 ;  /* 0x000000191019a224 */ /* 0x008fc400078e020b */
[----:B------:R-:W3:Y:S01]  /*0aa0*/  @!P0 LDG.E.U8 R23, desc[UR6][R22.64] ;  /* 0x0000000616178981 */ /* 0x000ee2000c1e1100 */
[----:B------:R-:W-:Y:S01]  /*0ab0*/  IMAD.X R15, RZ, RZ, R7, P5 ;  /* 0x000000ffff0f7224 */ /* 0x000fe200028e0607 */
[----:B-1----:R-:W-:-:S03]  /*0ac0*/  LEA R20, P5, R14, UR12, 0x2 ;  /* 0x0000000c0e147c11 */ /* 0x002fc6000f8a10ff */
[----:B------:R-:W1:Y:S01]  /*0ad0*/  @!P3 LDC R26, c[0x0][0x3b8] ;  /* 0x0000ee00ff1abb82 */ /* 0x000e620000000800 */
[----:B------:R-:W-:Y:S01]  /*0ae0*/  LEA.HI.X R21, R14, UR13, R15, 0x2, P5 ;  /* 0x0000000d0e157c11 */ /* 0x000fe2000a8f140f */
[----:B0-----:R-:W-:-:S06]  /*0af0*/  @!P1 IMAD R27, R28, R27, R11 ;  /* 0x0000001b1c1b9224 */ /* 0x001fcc00078e020b */
[----:B------:R-:W0:Y:S08]  /*0b00*/  @!P2 LDC.64 R14, c[0x0][0x388] ;  /* 0x0000e200ff0eab82 */ /* 0x000e300000000a00 */
[----:B------:R-:W4:Y:S01]  /*0b10*/  @!P3 LDC.64 R16, c[0x0][0x388] ;  /* 0x0000e200ff10bb82 */ /* 0x000f220000000a00 */
[----:B--2---:R-:W-:-:S04]  /*0b20*/  @!P1 IADD3 R12, P5, PT, R27, R12, RZ ;  /* 0x0000000c1b0c9210 */ /* 0x004fc80007fbe0ff */
[----:B------:R-:W-:Y:S02]  /*0b30*/  @!P1 LEA.HI.X.SX32 R13, R27, R13, 0x1, P5 ;  /* 0x0000000d1b0d9211 */ /* 0x000fe400028f0eff */
[----:B------:R-:W2:Y:S01]  /*0b40*/  @!P3 LDG.E R27, desc[UR6][R20.64+0xc] ;  /* 0x00000c06141bb981 */ /* 0x000ea2000c1e1900 */
[----:B-1----:R-:W-:-:S03]  /*0b50*/  @!P3 IMAD R26, R24, R26, R11 ;  /* 0x0000001a181ab224 */ /* 0x002fc600078e020b */
[----:B------:R-:W3:Y:S04]  /*0b60*/  @!P0 LDG.E R24, desc[UR6][R20.64] ;  /* 0x0000000614188981 */ /* 0x000ee8000c1e1900 */
[----:B------:R-:W2:Y:S01]  /*0b70*/  @!P1 LDG.E.U8 R13, desc[UR6][R12.64] ;  /* 0x000000060c0d9981 */ /* 0x000ea2000c1e1100 */
[----:B0-----:R-:W-:-:S04]  /*0b80*/  @!P2 IADD3 R14, P5, PT, R25, R14, RZ ;  /* 0x0000000e190ea210 */ /* 0x001fc80007fbe0ff */
[----:B------:R-:W-:Y:S02]  /*0b90*/  @!P2 LEA.HI.X.SX32 R15, R25, R15, 0x1, P5 ;  /* 0x0000000f190fa211 */ /* 0x000fe400028f0eff */
[----:B------:R-:W2:Y:S01]  /*0ba0*/  @!P1 LDG.E R25, desc[UR6][R20.64+0x4] ;  /* 0x0000040614199981 */ /* 0x000ea2000c1e1900 */
[----:B----4-:R-:W-:-:S03]  /*0bb0*/  @!P3 IADD3 R16, P5, PT, R26, R16, RZ ;  /* 0x000000101a10b210 */ /* 0x010fc60007fbe0ff */
[----:B------:R-:W4:Y:S01]  /*0bc0*/  @!P2 LDG.E.U8 R15, desc[UR6][R14.64] ;  /* 0x000000060e0fa981 */ /* 0x000f22000c1e1100 */
[----:B------:R-:W-:-:S03]  /*0bd0*/  @!P3 LEA.HI.X.SX32 R17, R26, R17, 0x1, P5 ;  /* 0x000000111a11b211 */ /* 0x000fc600028f0eff */
[----:B------:R-:W4:Y:S04]  /*0be0*/  @!P2 LDG.E R26, desc[UR6][R20.64+0x8] ;  /* 0x00000806141aa981 */ /* 0x000f28000c1e1900 */
[----:B------:R-:W4:Y:S01]  /*0bf0*/  @!P3 LDG.E.U8 R17, desc[UR6][R16.64] ;  /* 0x000000061011b981 */ /* 0x000f22000c1e1100 */
[----:B------:R-:W-:Y:S02]  /*0c00*/  VIADD R19, R19, 0x4 ;  /* 0x0000000413137836 */ /* 0x000fe40000000000 */
[----:B---3--:R-:W-:-:S04]  /*0c10*/  @!P0 IMAD R10, R23, R24, R10 ;  /* 0x00000018170a8224 */ /* 0x008fc800078e020a */
[----:B--2---:R-:W-:-:S04]  /*0c20*/  @!P1 IMAD R10, R13, R25, R10 ;  /* 0x000000190d0a9224 */ /* 0x004fc800078e020a */
[----:B----4-:R-:W-:-:S04]  /*0c30*/  @!P2 IMAD R10, R15, R26, R10 ;  /* 0x0000001a0f0aa224 */ /* 0x010fc800078e020a */
[----:B------:R-:W-:-:S07]  /*0c40*/  @!P3 IMAD R10, R17, R27, R10 ;  /* 0x0000001b110ab224 */ /* 0x000fce00078e020a */
.L_x_9:
[----:B------:R-:W-:Y:S05]  /*0c50*/  BSYNC.RECONVERGENT B2 ;  /* 0x0000000000027941 */ /* 0x000fea0003800200 */
.L_x_8:
[----:B------:R-:W-:Y:S05]  /*0c60*/  @!P4 BRA `(.L_x_7) ;  /* 0x0000000000d4c947 */ /* 0x000fea0003800000 */
[----:B------:R-:W-:Y:S01]  /*0c70*/  ISETP.NE.AND P0, PT, R8, 0x1, PT ;  /* 0x000000010800780c */ /* 0x000fe20003f05270 */
[----:B------:R-:W-:Y:S01]  /*0c80*/  BSSY.RECONVERGENT B2, `(.L_x_10) ;  /* 0x0000020000027945 */ /* 0x000fe20003800200 */
[----:B------:R-:W-:-:S11]  /*0c90*/  LOP3.LUT P2, RZ, R0, 0x1, RZ, 0xc0, !PT ;  /* 0x0000000100ff7812 */ /* 0x000fd6000784c0ff */
[----:B------:R-:W-:Y:S05]  /*0ca0*/  @!P0 BRA `(.L_x_11) ;  /* 0x0000000000748947 */ /* 0x000fea0003800000 */
[----:B------:R-:W0:Y:S01]  /*0cb0*/  LDCU UR10, c[0x0][0x3b4] ;  /* 0x00007680ff0a77ac */ /* 0x000e220008000800 */
[----:B-----5:R-:W-:Y:S01]  /*0cc0*/  IMAD.IADD R20, R2, 0x1, R19 ;  /* 0x0000000102147824 */ /* 0x020fe200078e0213 */
[----:B------:R-:W-:-:S03]  /*0cd0*/  IADD3 R17, P3, PT, R5, R19, RZ ;  /* 0x0000001305117210 */ /* 0x000fc60007f7e0ff */
[C---:B------:R-:W-:Y:S02]  /*0ce0*/  VIADD R22, R20.reuse, 0x1 ;  /* 0x0000000114167836 */ /* 0x040fe40000000000 */
[----:B------:R-:W-:Y:S01]  /*0cf0*/  IMAD.X R24, RZ, RZ, R7, P3 ;  /* 0x000000ffff187224 */ /* 0x000fe200018e0607 */
[----:B0-----:R-:W-:Y:S02]  /*0d00*/  ISETP.GE.AND P0, PT, R20, UR10, PT ;  /* 0x0000000a14007c0c */ /* 0x001fe4000bf06270 */
[----:B------:R-:W-:Y:S01]  /*0d10*/  ISETP.GE.AND P1, PT, R22, UR10, PT ;  /* 0x0000000a16007c0c */ /* 0x000fe2000bf26270 */
[----:B------:R-:W0:Y:S01]  /*0d20*/  LDCU.64 UR10, c[0x0][0x398] ;  /* 0x00007300ff0a77ac */ /* 0x000e220008000a00 */
[----:B------:R-:W-:Y:S02]  /*0d30*/  ISETP.LT.OR P0, PT, R20, RZ, P0 ;  /* 0x000000ff1400720c */ /* 0x000fe40000701670 */
[----:B------:R-:W-:-:S11]  /*0d40*/  ISETP.LT.OR P1, PT, R22, RZ, P1 ;  /* 0x000000ff1600720c */ /* 0x000fd60000f21670 */
[----:B------:R-:W1:Y:S08]  /*0d50*/  @!P0 LDC R16, c[0x0][0x3b8] ;  /* 0x0000ee00ff108b82 */ /* 0x000e700000000800 */
[----:B------:R-:W2:Y:S08]  /*0d60*/  @!P1 LDC R21, c[0x0][0x3b8] ;  /* 0x0000ee00ff159b82 */ /* 0x000eb00000000800 */
[----:B------:R-:W3:Y:S08]  /*0d70*/  @!P0 LDC.64 R12, c[0x0][0x388] ;  /* 0x0000e200ff0c8b82 */ /* 0x000ef00000000a00 */
[----:B------:R-:W4:Y:S01]  /*0d80*/  @!P1 LDC.64 R14, c[0x0][0x388] ;  /* 0x0000e200ff0e9b82 */ /* 0x000f220000000a00 */
[----:B-1----:R-:W-:Y:S01]  /*0d90*/  @!P0 IMAD R20, R20, R16, R11 ;  /* 0x0000001014148224 */ /* 0x002fe200078e020b */
[----:B0-----:R-:W-:-:S04]  /*0da0*/  LEA R16, P4, R17, UR10, 0x2 ;  /* 0x0000000a11107c11 */ /* 0x001fc8000f8810ff */
[----:B------:R-:W-:Y:S01]  /*0db0*/  LEA.HI.X R17, R17, UR11, R24, 0x2, P4 ;  /* 0x0000000b11117c11 */ /* 0x000fe2000a0f1418 */
[----:B--2---:R-:W-:Y:S01]  /*0dc0*/  @!P1 IMAD R21, R22, R21, R11 ;  /* 0x0000001516159224 */ /* 0x004fe200078e020b */
[----:B---3--:R-:W-:-:S04]  /*0dd0*/  @!P0 IADD3 R12, P3, PT, R20, R12, RZ ;  /* 0x0000000c140c8210 */ /* 0x008fc80007f7e0ff */
[----:B------:R-:W-:Y:S02]  /*0de0*/  @!P0 LEA.HI.X.SX32 R13, R20, R13, 0x1, P3 ;  /* 0x0000000d140d8211 */ /* 0x000fe400018f0eff */
[----:B------:R-:W2:Y:S01]  /*0df0*/  @!P0 LDG.E R20, desc[UR6][R16.64] ;  /* 0x0000000610148981 */ /* 0x000ea2000c1e1900 */
[----:B----4-:R-:W-:-:S03]  /*0e00*/  @!P1 IADD3 R14, P3, PT, R21, R14, RZ ;  /* 0x0000000e150e9210 */ /* 0x010fc60007f7e0ff */
[----:B------:R-:W2:Y:S01]  /*0e10*/  @!P0 LDG.E.U8 R13, desc[UR6][R12.64] ;  /* 0x000000060c0d8981 */ /* 0x000ea2000c1e1100 */
[----:B------:R-:W-:-:S03]  /*0e20*/  @!P1 LEA.HI.X.SX32 R15, R21, R15, 0x1, P3 ;  /* 0x0000000f150f9211 */ /* 0x000fc600018f0eff */
[----:B------:R-:W3:Y:S04]  /*0e30*/  @!P1 LDG.E R21, desc[UR6][R16.64+0x4] ;  /* 0x0000040610159981 */ /* 0x000ee8000c1e1900 */
[----:B------:R-:W3:Y:S01]  /*0e40*/  @!P1 LDG.E.U8 R15, desc[UR6][R14.64] ;  /* 0x000000060e0f9981 */ /* 0x000ee2000c1e1100 */
[----:B------:R-:W-:Y:S02]  /*0e50*/  VIADD R19, R19, 0x2 ;  /* 0x0000000213137836 */ /* 0x000fe40000000000 */
[----:B--2---:R-:W-:-:S04]  /*0e60*/  @!P0 IMAD R10, R13, R20, R10 ;  /* 0x000000140d0a8224 */ /* 0x004fc800078e020a */
[----:B---3--:R-:W-:-:S07]  /*0e70*/  @!P1 IMAD R10, R15, R21, R10 ;  /* 0x000000150f0a9224 */ /* 0x008fce00078e020a */
.L_x_11:
[----:B------:R-:W-:Y:S05]  /*0e80*/  BSYNC.RECONVERGENT B2 ;  /* 0x0000000000027941 */ /* 0x000fea0003800200 */
.L_x_10:
[----:B------:R-:W-:Y:S05]  /*0e90*/  @!P2 BRA `(.L_x_7) ;  /* 0x000000000048a947 */ /* 0x000fea0003800000 */
[----:B------:R-:W0:Y:S01]  /*0ea0*/  LDCU UR10, c[0x0][0x3b4] ;  /* 0x00007680ff0a77ac */ /* 0x000e220008000800 */
[----:B-----5:R-:W-:-:S05]  /*0eb0*/  IMAD.IADD R12, R2, 0x1, R19 ;  /* 0x00000001020c7824 */ /* 0x020fca00078e0213 */
[----:B0-----:R-:W-:-:S04]  /*0ec0*/  ISETP.GE.AND P0, PT, R12, UR10, PT ;  /* 0x0000000a0c007c0c */ /* 0x001fc8000bf06270 */
[----:B------:R-:W-:-:S13]  /*0ed0*/  ISETP.LT.OR P0, PT, R12, RZ, P0 ;  /* 0x000000ff0c00720c */ /* 0x000fda0000701670 */
[----:B------:R-:W-:Y:S05]  /*0ee0*/  @P0 BRA `(.L_x_7) ;  /* 0x0000000000340947 */ /* 0x000fea0003800000 */
[----:B------:R-:W0:Y:S01]  /*0ef0*/  LDCU UR10, c[0x0][0x3b8] ;  /* 0x00007700ff0a77ac */ /* 0x000e220008000800 */
[----:B------:R-:W-:Y:S01]  /*0f00*/  IADD3 R13, P0, PT, R5, R19, RZ ;  /* 0x00000013050d7210 */ /* 0x000fe20007f1e0ff */
[----:B------:R-:W1:Y:S04]  /*0f10*/  LDCU.64 UR14, c[0x0][0x398] ;  /* 0x00007300ff0e77ac */ /* 0x000e680008000a00 */
[----:B------:R-:W-:Y:S01]  /*0f20*/  IMAD.X R16, RZ, RZ, R7, P0 ;  /* 0x000000ffff107224 */ /* 0x000fe200000e0607 */
[----:B------:R-:W2:Y:S01]  /*0f30*/  LDCU.64 UR12, c[0x0][0x388] ;  /* 0x00007100ff0c77ac */ /* 0x000ea20008000a00 */
[----:B0-----:R-:W-:Y:S01]  /*0f40*/  IMAD R11, R12, UR10, R11 ;  /* 0x0000000a0c0b7c24 */ /* 0x001fe2000f8e020b */
[----:B-1----:R-:W-:-:S04]  /*0f50*/  LEA R14, P1, R13, UR14, 0x2 ;  /* 0x0000000e0d0e7c11 */ /* 0x002fc8000f8210ff */
[----:B--2---:R-:W-:Y:S02]  /*0f60*/  IADD3 R12, P0, PT, R11, UR12, RZ ;  /* 0x0000000c0b0c7c10 */ /* 0x004fe4000ff1e0ff */
[----:B------:R-:W-:Y:S02]  /*0f70*/  LEA.HI.X R15, R13, UR15, R16, 0x2, P1 ;  /* 0x0000000f0d0f7c11 */ /* 0x000fe400088f1410 */
[----:B------:R-:W-:-:S03]  /*0f80*/  LEA.HI.X.SX32 R13, R11, UR13, 0x1, P0 ;  /* 0x0000000d0b0d7c11 */ /* 0x000fc600080f0eff */
[----:B------:R-:W2:Y:S04]  /*0f90*/  LDG.E R14, desc[UR6][R14.64] ;  /* 0x000000060e0e7981 */ /* 0x000ea8000c1e1900 */
[----:B------:R-:W2:Y:S02]  /*0fa0*/  LDG.E.U8 R13, desc[UR6][R12.64] ;  /* 0x000000060c0d7981 */ /* 0x000ea4000c1e1100 */
[----:B--2---:R-:W-:-:S07]  /*0fb0*/  IMAD R10, R13, R14, R10 ;  /* 0x0000000e0d0a7224 */ /* 0x004fce00078e020a */
.L_x_7:
[----:B------:R-:W-:Y:S05]  /*0fc0*/  BSYNC.RECONVERGENT B1 ;  /* 0x0000000000017941 */ /* 0x000fea0003800200 */
.L_x_6:
[----:B------:R-:W-:-:S04]  /*0fd0*/  SHF.R.S32.HI R10, RZ, 0x16, R10 ;  /* 0x00000016ff0a7819 */ /* 0x000fc8000001140a */
[----:B------:R-:W-:-:S07]  /*0fe0*/  SHF.R.S32.HI R11, RZ, 0x1f, R10 ;  /* 0x0000001fff0b7819 */ /* 0x000fce000001140a */
.L_x_1:
[----:B01----:R-:W-:Y:S05]  /*0ff0*/  BSYNC.RECONVERGENT B0 ;  /* 0x0000000000007941 */ /* 0x003fea0003800200 */
.L_x_0:
[----:B------:R-:W0:Y:S01]  /*1000*/  LDC.64 R12, c[0x4][0x8] ;  /* 0x01000200ff0c7b82 */ /* 0x000e220000000a00 */
[----:B------:R-:W1:Y:S01]  /*1010*/  LDCU.64 UR8, c[0x0][0x380] ;  /* 0x00007000ff0877ac */ /* 0x000e620008000a00 */
[----:B------:R-:W-:Y:S01]  /*1020*/  VIADD R15, R6, UR4 ;  /* 0x00000004060f7c36 */ /* 0x000fe20008000000 */
[----:B------:R-:W2:Y:S01]  /*1030*/  LDCU UR5, c[0x0][0x3b8] ;  /* 0x00007700ff0577ac */ /* 0x000ea20008000800 */
[----:B0-----:R-:W3:Y:S02]  /*1040*/  LDG.E.64 R12, desc[UR6][R12.64] ;  /* 0x000000060c0c7981 */ /* 0x001ee4000c1e1b00 */
[----:B---3--:R-:W-:-:S05]  /*1050*/  IADD3 R10, P0, PT, R12, R10, RZ ;  /* 0x0000000a0c0a7210 */ /* 0x008fca0007f1e0ff */
[----:B------:R-:W-:-:S06]  /*1060*/  IMAD.X R11, R13, 0x1, R11, P0 ;  /* 0x000000010d0b7824 */ /* 0x000fcc00000e060b */
[----:B------:R-:W3:Y:S01]  /*1070*/  LDG.E.U8 R11, desc[UR6][R10.64] ;  /* 0x000000060a0b7981 */ /* 0x000ee2000c1e1100 */
[----:B-1----:R-:W-:Y:S01]  /*1080*/  IADD3 R14, P0, PT, R15, UR8, RZ ;  /* 0x000000080f0e7c10 */ /* 0x002fe2000ff1e0ff */
[----:B------:R-:W-:-:S03]  /*1090*/  UIADD3 UR4, UPT, UPT, UR4, 0x1, URZ ;  /* 0x0000000104047890 */ /* 0x000fc6000fffe0ff */
[----:B------:R-:W-:Y:S01]  /*10a0*/  LEA.HI.X.SX32 R15, R15, UR9, 0x1, P0 ;  /* 0x000000090f0f7c11 */ /* 0x000fe200080f0eff */
[----:B--2---:R-:W-:-:S04]  /*10b0*/  UISETP.NE.AND UP0, UPT, UR4, UR5, UPT ;  /* 0x000000050400728c */ /* 0x004fc8000bf05270 */
[----:B---3--:R0:W-:Y:S05]  /*10c0*/  STG.E.U8 desc[UR6][R14.64], R11 ;  /* 0x0000000b0e007986 */ /* 0x0081ea000c101106 */
[----:B------:R-:W-:Y:S05]  /*10d0*/  BRA.U UP0, `(.L_x_12) ;  /* 0xfffffff1002c7547 */ /* 0x000fea000b83ffff */
[----:B------:R-:W-:Y:S05]  /*10e0*/  EXIT ;  /* 0x000000000000794d */ /* 0x000fea0003800000 */
.L_x_13:
[----:B------:R-:W-:-:S00]  /*10f0*/  BRA `(.L_x_13) ;  /* 0xfffffffc00fc7947 */ /* 0x000fc0000383ffff */
[----:B------:R-:W-:-:S00]  /*1100*/  NOP ;  /* 0x0000000000007918 */ /* 0x000fc00000000000 */
[----:B------:R-:W-:-:S00]  /*1110*/  NOP ;  /* 0x0000000000007918 */ /* 0x000fc00000000000 */
[----:B------:R-:W-:-:S00]  /*1120*/  NOP ;  /* 0x0000000000007918 */ /* 0x000fc00000000000 */
[----:B------:R-:W-:-:S00]  /*1130*/  NOP ;  /* 0x0000000000007918 */ /* 0x000fc00000000000 */
[----:B------:R-:W-:-:S00]  /*1140*/  NOP ;  /* 0x0000000000007918 */ /* 0x000fc00000000000 */
[----:B------:R-:W-:-:S00]  /*1150*/  NOP ;  /* 0x0000000000007918 */ /* 0x000fc00000000000 */
[----:B------:R-:W-:-:S00]  /*1160*/  NOP ;  /* 0x0000000000007918 */ /* 0x000fc00000000000 */
[----:B------:R-:W-:-:S00]  /*1170*/  NOP ;  /* 0x0000000000007918 */ /* 0x000fc00000000000 */
.L_x_28:


//--------------------- .text._Z14verticalKernelPhS_PiS0_iiiiiii --------------------------
	.section	.text._Z14verticalKernelPhS_PiS0_iiiiiii,"ax",@progbits
	.align	128
        .global         _Z14verticalKernelPhS_PiS0_iiiiiii
        .type           _Z14verticalKernelPhS_PiS0_iiiiiii,@function
        .size           _Z14verticalKernelPhS_PiS0_iiiiiii,(.L_x_29 - _Z14verticalKernelPhS_PiS0_iiiiiii)
        .other          _Z14verticalKernelPhS_PiS0_iiiiiii,@"STO_CUDA_ENTRY STV_DEFAULT"
_Z14verticalKernelPhS_PiS0_iiiiiii:
.text._Z14verticalKernelPhS_PiS0_iiiiiii:
[----:B------:R-:W-:Y:S08]  /*0000*/  LDC R1, c[0x0][0x37c] ;  /* 0x0000df00ff017b82 */ /* 0x000ff00000000800 */
[----:B------:R-:W0:Y:S01]  /*0010*/  LDC R5, c[0x0][0x3b8] ;  /* 0x0000ee00ff057b82 */ /* 0x000e220000000800 */
[----:B------:R-:W1:Y:S07]  /*0020*/  S2R R7, SR_TID.Y ;  /* 0x0000000000077919 */ /* 0x000e6e0000002200 */
[----:B------:R-:W2:Y:S01]  /*0030*/  LDC.64 R8, c[0x0][0x390] ;  /* 0x0000e400ff087b82 */ /* 0x000ea20000000a00 */
[----:B0-----:R-:W-:-:S13]  /*0040*/  ISETP.GE.AND P0, PT, R5, 0x1, PT ;  /* 0x000000010500780c */ /* 0x001fda0003f06270 */
[----:B-12---:R-:W-:Y:S05]  /*0050*/  @!P0 EXIT ;  /* 0x000000000000894d */ /* 0x006fea0003800000 */
[----:B------:R-:W0:Y:S01]  /*0060*/  LDCU.64 UR6, c[0x0][0x358] ;  /* 0x00006b00ff0677ac */ /* 0x000e220008000a00 */
[----:B------:R-:W-:Y:S01]  /*0070*/  IMAD.SHL.U32 R3, R7, 0x2, RZ ;  /* 0x0000000207037824 */ /* 0x000fe200078e00ff */
[----:B------:R-:W1:Y:S01]  /*0080*/  S2R R4, SR_TID.X ;  /* 0x0000000000047919 */ /* 0x000e620000002100 */
[----:B------:R-:W2:Y:S02]  /*0090*/  LDCU UR4, c[0x0][0x3a8] ;  /* 0x00007500ff0477ac */ /* 0x000ea40008000800 */
[----:B------:R-:W-:Y:S01]  /*00a0*/  IMAD.WIDE.U32 R8, R3, 0x4, R8 ;  /* 0x0000000403087825 */ /* 0x000fe200078e0008 */
[----:B------:R-:W3:Y:S04]  /*00b0*/  LDCU UR5, c[0x0][0x3b0] ;  /* 0x00007600ff0577ac */ /* 0x000ee80008000800 */
[----:B0-----:R-:W4:Y:S04]  /*00c0*/  LDG.E R0, desc[UR6][R8.64+0x4] ;  /* 0x0000040608007981 */ /* 0x001f28000c1e1900 */
[----:B------:R0:W5:Y:S01]  /*00d0*/  LDG.E R2, desc[UR6][R8.64] ;  /* 0x0000000608027981 */ /* 0x000162000c1e1900 */
[----:B-1----:R-:W-:-:S02]  /*00e0*/  IMAD R4, R4, R5, RZ ;  /* 0x0000000504047224 */ /* 0x002fc400078e02ff */
[C---:B--2---:R-:W-:Y:S01]  /*00f0*/  IMAD R5, R7.reuse, UR4, RZ ;  /* 0x0000000407057c24 */ /* 0x044fe2000f8e02ff */
[----:B------:R-:W-:Y:S01]  /*0100*/  UMOV UR4, URZ ;  /* 0x000000ff00047c82 */ /* 0x000fe20008000000 */
[----:B---3--:R-:W-:-:S03]  /*0110*/  IMAD R6, R7, UR5, R4 ;  /* 0x0000000507067c24 */ /* 0x008fc6000f8e0204 */
[----:B------:R-:W-:Y:S02]  /*0120*/  SHF.R.S32.HI R7, RZ, 0x1f, R5 ;  /* 0x0000001fff077819 */ /* 0x000fe40000011405 */
[C---:B----4-:R-:W-:Y:S02]  /*0130*/  LOP3.LUT R3, R0.reuse, 0x7, RZ, 0xc0, !PT ;  /* 0x0000000700037812 */ /* 0x050fe400078ec0ff */
[----:B0-----:R-:W-:-:S03]  /*0140*/  LOP3.LUT R9, R0, 0x7ffffff8, RZ, 0xc0, !PT ;  /* 0x7ffffff800097812 */ /* 0x001fc600078ec0ff */
[----:B------:R-:W-:-:S05]  /*0150*/  VIADD R18, R3, 0xffffffff ;  /* 0xffffffff03127836 */ /* 0x000fca0000000000 */
[----:B------:R-:W-:-:S04]  /*0160*/  ISETP.GE.U32.AND P0, PT, R18, 0x3, PT ;  /* 0x000000031200780c */ /* 0x000fc80003f06070 */
[----:B------:R-:W-:Y:S02]  /*0170*/  P2R R8, PR, RZ, 0x1 ;  /* 0x00000001ff087803 */ /* 0x000fe40000000000 */
[----:B------:R-:W-:-:S07]  /*0180*/  LOP3.LUT R8, R0, 0x3, RZ, 0xc0, !PT ;  /* 0x0000000300087812 */ /* 0x000fce00078ec0ff */
.L_x_26:
[----:B------:R-:W-:Y:S01]  /*0190*/  ISETP.GE.AND P0, PT, R0, 0x1, PT ;  /* 0x000000010000780c */ /* 0x000fe20003f06270 */
[----:B0-----:R-:W0:Y:S01]  /*01a0*/  LDCU UR5, c[0x0][0x3b4] ;  /* 0x00007680ff0577ac */ /* 0x001e220008000800 */
[----:B------:R-:W-:Y:S01]  /*01b0*/  BSSY.RECONVERGENT B0, `(.L_x_14) ;  /* 0x00000e3000007945 */ /* 0x000fe20003800200 */
[----:B------:R-:W-:Y:S01]  /*01c0*/  CS2R R10, SRZ ;  /* 0x00000000000a7805 */ /* 0x000fe2000001ff00 */
[----:B------:R-:W1:Y:S09]  /*01d0*/  LDCU.64 UR8, c[0x0][0x398] ;  /* 0x00007300ff0877ac */ /* 0x000e720008000a00 */
[----:B------:R-:W-:Y:S05]  /*01e0*/  @!P0 BRA `(.L_x_15) ;  /* 0x0000000c007c8947 */ /* 0x000fea0003800000 */
[----:B------:R-:W-:Y:S01]  /*01f0*/  ISETP.GE.U32.AND P0, PT, R0, 0x8, PT ;  /* 0x000000080000780c */ /* 0x000fe20003f06070 */
[----:B------:R-:W-:Y:S01]  /*0200*/  BSSY.RECONVERGENT B1, `(.L_x_16) ;  /* 0x0000069000017945 */ /* 0x000fe20003800200 */
[----:B------:R-:W-:Y:S02]  /*0210*/  VIADD R10, R4, UR4 ;  /* 0x00000004040a7c36 */ /* 0x000fe40008000000 */
[----:B------:R-:W-:Y:S02]  /*0220*/  IMAD.MOV.U32 R11, RZ, RZ, 0x200000 ;  /* 0x00200000ff0b7424 */ /* 0x000fe400078e00ff */
[----:B------:R-:W-:-:S07]  /*0230*/  IMAD.MOV.U32 R19, RZ, RZ, RZ ;  /* 0x000000ffff137224 */ /* 0x000fce00078e00ff */
[----:B------:R-:W-:Y:S05]  /*0240*/  @!P0 BRA `(.L_x_17) ;  /* 0x0000000400908947 */ /* 0x000fea0003800000 */
[----:B------:R-:W-:Y:S01]  /*0250*/  BSSY.RECONVERGENT B2, `(.L_x_18) ;  /* 0x0000062000027945 */ /* 0x000fe20003800200 */
[----:B------:R-:W-:Y:S02]  /*0260*/  IMAD.MOV.U32 R11, RZ, RZ, 0x200000 ;  /* 0x00200000ff0b7424 */ /* 0x000fe400078e00ff */
[----:B------:R-:W-:-:S07]  /*0270*/  IMAD.MOV.U32 R16, RZ, RZ, RZ ;  /* 0x000000ffff107224 */ /* 0x000fce00078e00ff */
.L_x_19:
[----:B-----5:R-:W-:Y:S01]  /*0280*/  IMAD.IADD R17, R2, 0x1, R16 ;  /* 0x0000000102117824 */ /* 0x020fe200078e0210 */
[----:B------:R-:W-:-:S03]  /*0290*/  IADD3 R21, P0, PT, R5, R16, RZ ;  /* 0x0000001005157210 */ /* 0x000fc60007f1e0ff */
[C---:B------:R-:W-:Y:S01]  /*02a0*/  VIADD R23, R17.reuse, 0x1 ;  /* 0x0000000111177836 */ /* 0x040fe20000000000 */
[----:B0-----:R-:W-:Y:S01]  /*02b0*/  ISETP.GE.AND P3, PT, R17, UR5, PT ;  /* 0x0000000511007c0c */ /* 0x001fe2000bf66270 */
[----:B------:R-:W-:Y:S01]  /*02c0*/  IMAD.X R24, RZ, RZ, R7, P0 ;  /* 0x000000ffff187224 */ /* 0x000fe200000e0607 */
[----:B-1----:R-:W-:Y:S02]  /*02d0*/  LEA R20, P0, R21, UR8, 0x2 ;  /* 0x0000000815147c11 */ /* 0x002fe4000f8010ff */
[----:B------:R-:W-:Y:S02]  /*02e0*/  ISETP.GE.AND P4, PT, R23, UR5, PT ;  /* 0x0000000517007c0c */ /* 0x000fe4000bf86270 */
[----:B------:R-:W-:Y:S02]  /*02f0*/  ISETP.LT.OR P3, PT, R17, RZ, P3 ;  /* 0x000000ff1100720c */ /* 0x000fe40001f61670 */
[----:B------:R-:W-:Y:S02]  /*0300*/  ISETP.LT.OR P4, PT, R23, RZ, P4 ;  /* 0x000000ff1700720c */ /* 0x000fe40002781670 */
[----:B------:R-:W-:-:S09]  /*0310*/  LEA.HI.X R21, R21, UR9, R24, 0x2, P0 ;  /* 0x0000000915157c11 */ /* 0x000fd200080f1418 */
[----:B------:R-:W0:Y:S08]  /*0320*/  @!P3 LDC R19, c[0x0][0x3ac] ;  /* 0x0000eb00ff13bb82 */ /* 0x000e300000000800 */
[----:B------:R-:W1:Y:S08]  /*0330*/  @!P4 LDC R22, c[0x0][0x3ac] ;  /* 0x0000eb00ff16cb82 */ /* 0x000e700000000800 */
[----:B------:R-:W2:Y:S08]  /*0340*/  @!P3 LDC.64 R12, c[0x0][0x388] ;  /* 0x0000e200ff0cbb82 */ /* 0x000eb00000000a00 */
[----:B------:R-:W3:Y:S01]  /*0350*/  @!P4 LDC.64 R14, c[0x0][0x388] ;  /* 0x0000e200ff0ecb82 */ /* 0x000ee20000000a00 */
[----:B0-----:R-:W-:-:S02]  /*0360*/  @!P3 IMAD R19, R17, R19, R10 ;  /* 0x000000131113b224 */ /* 0x001fc400078e020a */
[----:B-1----:R-:W-:-:S03]  /*0370*/  @!P4 IMAD R22, R23, R22, R10 ;  /* 0x000000161716c224 */ /* 0x002fc600078e020a */
[----:B--2---:R-:W-:-:S04]  /*0380*/  @!P3 IADD3 R12, P1, PT, R19, R12, RZ ;  /* 0x0000000c130cb210 */ /* 0x004fc80007f3e0ff */
[----:B------:R-:W-:Y:S02]  /*0390*/  @!P3 LEA.HI.X.SX32 R13, R19, R13, 0x1, P1 ;  /* 0x0000000d130db211 */ /* 0x000fe400008f0eff */
[----:B------:R-:W2:Y:S01]  /*03a0*/  @!P4 LDG.E R19, desc[UR6][R20.64+0x4] ;  /* 0x000004061413c981 */ /* 0x000ea2000c1e1900 */
[----:B---3--:R-:W-:-:S03]  /*03b0*/  @!P4 IADD3 R14, P0, PT, R22, R14, RZ ;  /* 0x0000000e160ec210 */ /* 0x008fc60007f1e0ff */
[----:B------:R-:W3:Y:S01]  /*03c0*/  @!P3 LDG.E.U8 R12, desc[UR6][R12.64] ;  /* 0x000000060c0cb981 */ /* 0x000ee2000c1e1100 */
[----:B------:R-:W-:-:S03]  /*03d0*/  @!P4 LEA.HI.X.SX32 R15, R22, R15, 0x1, P0 ;  /* 0x0000000f160fc211 */ /* 0x000fc600000f0eff */
[----:B------:R-:W3:Y:S04]  /*03e0*/  @!P3 LDG.E R22, desc[UR6][R20.64] ;  /* 0x000000061416b981 */ /* 0x000ee8000c1e1900 */
[----:B------:R0:W2:Y:S01]  /*03f0*/  @!P4 LDG.E.U8 R26, desc[UR6][R14.64] ;  /* 0x000000060e1ac981 */ /* 0x0000a2000c1e1100 */
[C---:B------:R-:W-:Y:S02]  /*0400*/  VIADD R23, R17.reuse, 0x2 ;  /* 0x0000000211177836 */ /* 0x040fe40000000000 */
[----:B------:R-:W-:-:S03]  /*0410*/  VIADD R25, R17, 0x3 ;  /* 0x0000000311197836 */ /* 0x000fc60000000000 */
[----:B------:R-:W-:Y:S02]  /*0420*/  ISETP.GE.AND P0, PT, R23, UR5, PT ;  /* 0x0000000517007c0c */ /* 0x000fe4000bf06270 */
[----:B------:R-:W-:Y:S02]  /*0430*/  ISETP.GE.AND P1, PT, R25, UR5, PT ;  /* 0x0000000519007c0c */ /* 0x000fe4000bf26270 */
[----:B------:R-:W-:Y:S02]  /*0440*/  ISETP.LT.OR P0, PT, R23, RZ, P0 ;  /* 0x000000ff1700720c */ /* 0x000fe40000701670 */
[----:B------:R-:W-:Y:S01]  /*0450*/  ISETP.LT.OR P1, PT, R25, RZ, P1 ;  /* 0x000000ff1900720c */ /* 0x000fe20000f21670 */
[----:B------:R-:W-:-:S05]  /*0460*/  VIADD R27, R17, 0x4 ;  /* 0x00000004111b7836 */ /* 0x000fca0000000000 */
[----:B------:R-:W-:-:S05]  /*0470*/  ISETP.GE.AND P2, PT, R27, UR5, PT ;  /* 0x000000051b007c0c */ /* 0x000fca000bf46270 */
[----:B------:R-:W1:Y:S01]  /*0480*/  @!P0 LDC R29, c[0x0][0x3ac] ;  /* 0x0000eb00ff1d8b82 */ /* 0x000e620000000800 */
[----:B------:R-:W-:-:S07]  /*0490*/  ISETP.LT.OR P2, PT, R27, RZ, P2 ;  /* 0x000000ff1b00720c */ /* 0x000fce0001741670 */
[----:B0-----:R-:W0:Y:S08]  /*04a0*/  @!P0 LDC.64 R14, c[0x0][0x388] ;  /* 0x0000e200ff0e8b82 */ /* 0x001e300000000a00 */
[----:B------:R-:W4:Y:S08]  /*04b0*/  @!P1 LDC R24, c[0x0][0x3ac] ;  /* 0x0000eb00ff189b82 */ /* 0x000f300000000800 */
[----:B------:R-:W0:Y:S01]  /*04c0*/  @!P2 LDC R28, c[0x0][0x3ac] ;  /* 0x0000eb00ff1cab82 */ /* 0x000e220000000800 */
[----:B-1----:R-:W-:-:S02]  /*04d0*/  @!P0 IMAD R23, R23, R29, R10 ;  /* 0x0000001d17178224 */ /* 0x002fc400078e020a */
[--C-:B----4-:R-:W-:Y:S02]  /*04e0*/  @!P1 IMAD R25, R25, R24, R10.reuse ;  /* 0x0000001819199224 */ /* 0x110fe400078e020a */
[----:B0-----:R-:W-:Y:S02]  /*04f0*/  @!P2 IMAD R28, R27, R28, R10 ;  /* 0x0000001c1b1ca224 */ /* 0x001fe400078e020a */
[----:B------:R-:W-:Y:S02]  /*0500*/  VIADD R27, R17, 0x6 ;  /* 0x00000006111b7836 */ /* 0x000fe40000000000 */
[----:B---3--:R-:W-:Y:S02]  /*0510*/  @!P3 IMAD R11, R12, R22, R11 ;  /* 0x000000160c0bb224 */ /* 0x008fe400078e020b */
[----:B------:R-:W0:Y:S02]  /*0520*/  @!P1 LDC.64 R12, c[0x0][0x388] ;  /* 0x0000e200ff0c9b82 */ /* 0x000e240000000a00 */
[----:B--2---:R-:W-:-:S02]  /*0530*/  @!P4 IMAD R11, R26, R19, R11 ;  /* 0x000000131a0bc224 */ /* 0x004fc400078e020b */
[----:B------:R-:W-:-:S05]  /*0540*/  VIADD R19, R17, 0x5 ;  /* 0x0000000511137836 */ /* 0x000fca0000000000 */
[----:B------:R-:W-:-:S04]  /*0550*/  ISETP.GE.AND P3, PT, R19, UR5, PT ;  /* 0x0000000513007c0c */ /* 0x000fc8000bf66270 */
[----:B------:R-:W-:Y:S02]  /*0560*/  ISETP.LT.OR P3, PT, R19, RZ, P3 ;  /* 0x000000ff1300720c */ /* 0x000fe40001f61670 */
[----:B------:R-:W-:-:S04]  /*0570*/  @!P0 IADD3 R22, P4, PT, R23, R14, RZ ;  /* 0x0000000e17168210 */ /* 0x000fc80007f9e0ff */
[----:B------:R-:W-:Y:S02]  /*0580*/  @!P0 LEA.HI.X.SX32 R23, R23, R15, 0x1, P4 ;  /* 0x0000000f17178211 */ /* 0x000fe400020f0eff */
[----:B------:R-:W1:Y:S01]  /*0590*/  @!P2 LDC.64 R14, c[0x0][0x388] ;  /* 0x0000e200ff0eab82 */ /* 0x000e620000000a00 */
[----:B0-----:R-:W-:Y:S01]  /*05a0*/  @!P1 IADD3 R24, P5, PT, R25, R12, RZ ;  /* 0x0000000c19189210 */ /* 0x001fe20007fbe0ff */
[----:B------:R-:W-:-:S06]  /*05b0*/  VIADD R17, R17, 0x7 ;  /* 0x0000000711117836 */ /* 0x000fcc0000000000 */
[----:B------:R-:W0:Y:S01]  /*05c0*/  @!P3 LDC R26, c[0x0][0x3ac] ;  /* 0x0000eb00ff1abb82 */ /* 0x000e220000000800 */
[----:B------:R-:W-:Y:S01]  /*05d0*/  @!P1 LEA.HI.X.SX32 R25, R25, R13, 0x1, P5 ;  /* 0x0000000d19199211 */ /* 0x000fe200028f0eff */
[----:B------:R-:W2:Y:S01]  /*05e0*/  @!P0 LDG.E.U8 R22, desc[UR6][R22.64] ;  /* 0x0000000616168981 */ /* 0x000ea2000c1e1100 */
[----:B------:R-:W-:-:S03]  /*05f0*/  ISETP.GE.AND P4, PT, R27, UR5, PT ;  /* 0x000000051b007c0c */ /* 0x000fc6000bf86270 */
[----:B------:R-:W3:Y:S02]  /*0600*/  @!P1 LDG.E.U8 R24, desc[UR6][R24.64] ;  /* 0x0000000618189981 */ /* 0x000ee4000c1e1100 */
[----:B------:R-:W4:Y:S01]  /*0610*/  @!P3 LDC.64 R12, c[0x0][0x388] ;  /* 0x0000e200ff0cbb82 */ /* 0x000f220000000a00 */
[----:B------:R-:W-:Y:S01]  /*0620*/  ISETP.LT.OR P4, PT, R27, RZ, P4 ;  /* 0x000000ff1b00720c */ /* 0x000fe20002781670 */
[----:B------:R-:W3:Y:S01]  /*0630*/  @!P3 LDG.E R23, desc[UR6][R20.64+0x14] ;  /* 0x000014061417b981 */ /* 0x000ee2000c1e1900 */
[----:B-1----:R-:W-:-:S04]  /*0640*/  @!P2 IADD3 R14, P5, PT, R28, R14, RZ ;  /* 0x0000000e1c0ea210 */ /* 0x002fc80007fbe0ff */
[----:B------:R-:W-:-:S07]  /*0650*/  @!P2 LEA.HI.X.SX32 R15, R28, R15, 0x1, P5 ;  /* 0x0000000f1c0fa211 */ /* 0x000fce00028f0eff */
[----:B------:R-:W3:Y:S01]  /*0660*/  @!P4 LDG.E R25, desc[UR6][R20.64+0x18] ;  /* 0x000018061419c981 */ /* 0x000ee2000c1e1900 */
[----:B0-----:R-:W-:Y:S02]  /*0670*/  @!P3 IMAD R26, R19, R26, R10 ;  /* 0x0000001a131ab224 */ /* 0x001fe400078e020a */
[----:B------:R-:W0:Y:S01]  /*0680*/  @!P4 LDC R19, c[0x0][0x3ac] ;  /* 0x0000eb00ff13cb82 */ /* 0x000e220000000800 */
[----:B------:R-:W3:Y:S02]  /*0690*/  @!P2 LDG.E.U8 R14, desc[UR6][R14.64] ;  /* 0x000000060e0ea981 */ /* 0x000ee4000c1e1100 */
[----:B----4-:R-:W-:-:S04]  /*06a0*/  @!P3 IADD3 R28, P5, PT, R26, R12, RZ ;  /* 0x0000000c1a1cb210 */ /* 0x010fc80007fbe0ff */
[----:B------:R-:W-:Y:S01]  /*06b0*/  @!P3 LEA.HI.X.SX32 R29, R26, R13, 0x1, P5 ;  /* 0x0000000d1a1db211 */ /* 0x000fe200028f0eff */
[----:B------:R-:W4:Y:S01]  /*06c0*/  @!P2 LDG.E R15, desc[UR6][R20.64+0x10] ;  /* 0x00001006140fa981 */ /* 0x000f22000c1e1900 */
[----:B------:R-:W1:Y:S03]  /*06d0*/  @!P4 LDC.64 R12, c[0x0][0x388] ;  /* 0x0000e200ff0ccb82 */ /* 0x000e660000000a00 */
[----:B------:R-:W4:Y:S01]  /*06e0*/  @!P3 LDG.E.U8 R28, desc[UR6][R28.64] ;  /* 0x000000061c1cb981 */ /* 0x000f22000c1e1100 */
[----:B0-----:R-:W-:-:S03]  /*06f0*/  @!P4 IMAD R27, R27, R19, R10 ;  /* 0x000000131b1bc224 */ /* 0x001fc600078e020a */
[----:B------:R-:W3:Y:S02]  /*0700*/  @!P1 LDG.E R19, desc[UR6][R20.64+0xc] ;  /* 0x00000c0614139981 */ /* 0x000ee4000c1e1900 */
[----:B-1----:R-:W-:-:S04]  /*0710*/  @!P4 IADD3 R26, P5, PT, R27, R12, RZ ;  /* 0x0000000c1b1ac210 */ /* 0x002fc80007fbe0ff */
[----:B------:R-:W-:Y:S02]  /*0720*/  @!P4 LEA.HI.X.SX32 R27, R27, R13, 0x1, P5 ;  /* 0x0000000d1b1bc211 */ /* 0x000fe400028f0eff */
[----:B------:R-:W-:-:S03]  /*0730*/  ISETP.GE.AND P5, PT, R17, UR5, PT ;  /* 0x0000000511007c0c */ /* 0x000fc6000bfa6270 */
[----:B------:R-:W4:Y:S01]  /*0740*/  @!P4 LDG.E.U8 R26, desc[UR6][R26.64] ;  /* 0x000000061a1ac981 */ /* 0x000f22000c1e1100 */
[----:B------:R-:W-:-:S13]  /*0750*/  ISETP.LT.OR P5, PT, R17, RZ, P5 ;  /* 0x000000ff1100720c */ /* 0x000fda0002fa1670 */
[----:B------:R-:W0:Y:S01]  /*0760*/  @!P5 LDC R12, c[0x0][0x3ac] ;  /* 0x0000eb00ff0cdb82 */ /* 0x000e220000000800 */
[----:B------:R-:W4:Y:S01]  /*0770*/  @!P5 LDG.E R27, desc[UR6][R20.64+0x1c] ;  /* 0x00001c06141bd981 */ /* 0x000f22000c1e1900 */
[----:B0-----:R-:W-:-:S06]  /*0780*/  @!P5 IMAD R17, R17, R12, R10 ;  /* 0x0000000c1111d224 */ /* 0x001fcc00078e020a */
[----:B------:R-:W0:Y:S02]  /*0790*/  @!P5 LDC.64 R12, c[0x0][0x388] ;  /* 0x0000e200ff0cdb82 */ /* 0x000e240000000a00 */
[----:B0-----:R-:W-:-:S04]  /*07a0*/  @!P5 IADD3 R12, P6, PT, R17, R12, RZ ;  /* 0x0000000c110cd210 */ /* 0x001fc80007fde0ff */
[----:B------:R-:W-:Y:S02]  /*07b0*/  @!P5 LEA.HI.X.SX32 R13, R17, R13, 0x1, P6 ;  /* 0x0000000d110dd211 */ /* 0x000fe400030f0eff */
[----:B------:R-:W2:Y:S04]  /*07c0*/  @!P0 LDG.E R17, desc[UR6][R20.64+0x8] ;  /* 0x0000080614118981 */ /* 0x000ea8000c1e1900 */
[----:B------:R-:W4:Y:S01]  /*07d0*/  @!P5 LDG.E.U8 R12, desc[UR6][R12.64] ;  /* 0x000000060c0cd981 */ /* 0x000f22000c1e1100 */
[----:B------:R-:W-:Y:S02]  /*07e0*/  VIADD R16, R16, 0x8 ;  /* 0x0000000810107836 */ /* 0x000fe40000000000 */
[----:B--2---:R-:W-:-:S03]  /*07f0*/  @!P0 IMAD R11, R22, R17, R11 ;  /* 0x00000011160b8224 */ /* 0x004fc600078e020b */
[----:B------:R-:W-:Y:S01]  /*0800*/  ISETP.NE.AND P0, PT, R16, R9, PT ;  /* 0x000000091000720c */ /* 0x000fe20003f05270 */
[----:B---3--:R-:W-:-:S04]  /*0810*/  @!P1 IMAD R11, R24, R19, R11 ;  /* 0x00000013180b9224 */ /* 0x008fc800078e020b */
[----:B----4-:R-:W-:-:S04]  /*0820*/  @!P2 IMAD R11, R14, R15, R11 ;  /* 0x0000000f0e0ba224 */ /* 0x010fc800078e020b */
[----:B------:R-:W-:-:S04]  /*0830*/  @!P3 IMAD R11, R28, R23, R11 ;  /* 0x000000171c0bb224 */ /* 0x000fc800078e020b */
[----:B------:R-:W-:-:S04]  /*0840*/  @!P4 IMAD R11, R26, R25, R11 ;  /* 0x000000191a0bc224 */ /* 0x000fc800078e020b */
[----:B------:R-:W-:Y:S01]  /*0850*/  @!P5 IMAD R11, R12, R27, R11 ;  /* 0x0000001b0c0bd224 */ /* 0x000fe200078e020b */
[----:B------:R-:W-:Y:S06]  /*0860*/  @P0 BRA `(.L_x_19) ;  /* 0xfffffff800840947 */ /* 0x000fec000383ffff */
[----:B------:R-:W-:Y:S05]  /*0870*/  BSYNC.RECONVERGENT B2 ;  /* 0x0000000000027941 */ /* 0x000fea0003800200 */
.L_x_18:
[----:B------:R-:W-:-:S07]  /*0880*/  IMAD.MOV.U32 R19, RZ, RZ, R9 ;  /* 0x000000ffff137224 */ /* 0x000fce00078e0009 */
.L_x_17:
[----:B01----:R-:W-:Y:S05]  /*0890*/  BSYNC.RECONVERGENT B1 ;  /* 0x0000000000017941 */ /* 0x003fea0003800200 */
.L_x_16:
        /* <DEDUP_REMOVED lines=15> */
[----:B------:R-:W-:Y:S02]  /*0990*/  ISETP.GE.AND P2, PT, R17, UR10, PT ;  /* 0x0000000a11007c0c */ /* 0x000fe4000bf46270 */
[----:B------:R-:W-:Y:S02]  /*09a0*/  ISETP.LT.OR P1, PT, R27, RZ, P1 ;  /* 0x000000ff1b00720c */ /* 0x000fe40000f21670 */
[----:B------:R-:W-:-:S07]  /*09b0*/  ISETP.LT.OR P2, PT, R17, RZ, P2 ;  /* 0x000000ff1100720c */ /* 0x000fce0001741670 */
[----:B------:R-:W0:Y:S08]  /*09c0*/  @!P0 LDC R12, c[0x0][0x3ac] ;  /* 0x0000eb00ff0c8b82 */ /* 0x000e300000000800 */
[----:B------:R-:W2:Y:S08]  /*09d0*/  @!P0 LDC.64 R22, c[0x0][0x388] ;  /* 0x0000e200ff168b82 */ /* 0x000eb00000000a00 */
[----:B------:R-:W3:Y:S01]  /*09e0*/  @!P1 LDC R16, c[0x0][0x3ac] ;  /* 0x0000eb00ff109b82 */ /* 0x000ee20000000800 */
[----:B0-----:R-:W-:-:S07]  /*09f0*/  @!P0 IMAD R12, R25, R12, R10 ;  /* 0x0000000c190c8224 */ /* 0x001fce00078e020a */
[----:B------:R-:W0:Y:S01]  /*0a00*/  @!P2 LDC R24, c[0x0][0x3ac] ;  /* 0x0000eb00ff18ab82 */ /* 0x000e220000000800 */
[----:B------:R-:W-:-:S05]  /*0a10*/  VIADD R25, R25, 0x3 ;  /* 0x0000000319197836 */ /* 0x000fca0000000000 */
[C---:B------:R-:W-:Y:S02]  /*0a20*/  ISETP.GE.AND P3, PT, R25.reuse, UR10, PT ;  /* 0x0000000a19007c0c */ /* 0x040fe4000bf66270 */
[C---:B--2---:R-:W-:Y:S02]  /*0a30*/  @!P0 IADD3 R22, P5, PT, R12.reuse, R22, RZ ;  /* 0x000000160c168210 */ /* 0x044fe40007fbe0ff */
[----:B------:R-:W-:Y:S02]  /*0a40*/  ISETP.LT.OR P3, PT, R25, RZ, P3 ;  /* 0x000000ff1900720c */ /* 0x000fe40001f61670 */
[----:B------:R-:W-:Y:S02]  /*0a50*/  @!P0 LEA.HI.X.SX32 R23, R12, R23, 0x1, P5 ;  /* 0x000000170c178211 */ /* 0x000fe400028f0eff */
[----:B------:R-:W-:Y:S01]  /*0a60*/  IADD3 R14, P5, PT, R5, R19, RZ ;  /* 0x00000013050e7210 */ /* 0x000fe20007fbe0ff */
[----:B------:R-:W2:Y:S01]  /*0a70*/  @!P1 LDC.64 R12, c[0x0][0x388] ;  /* 0x0000e200ff0c9b82 */ /* 0x000ea20000000a00 */
[----:B---3--:R-:W-:Y:S01]  /*0a80*/  @!P1 IMAD R27, R27, R16, R10 ;  /* 0x000000101b1b9224 */ /* 0x008fe200078e020a */
[----:B------:R-:W3:Y:S02]  /*0a90*/  @!P0 LDG.E.U8 R22, desc[UR6][R22.64] ;  /* 0x0000000616168981 */ /* 0x000ee4000c1e1100 */
        /* <DEDUP_REMOVED lines=11> */
[----:B------:R-:W2:Y:S04]  /*0b50*/  @!P1 LDG.E.U8 R12, desc[UR6][R12.64] ;  /* 0x000000060c0c9981 */ /* 0x000ea8000c1e1100 */
[----:B------:R-:W2:Y:S01]  /*0b60*/  @!P1 LDG.E R25, desc[UR6][R20.64+0x4] ;  /* 0x0000040614199981 */ /* 0x000ea2000c1e1900 */
[----:B0-----:R-:W-:-:S04]  /*0b70*/  @!P2 IADD3 R14, P5, PT, R24, R14, RZ ;  /* 0x0000000e180ea210 */ /* 0x001fc80007fbe0ff */
[----:B------:R-:W-:Y:S02]  /*0b80*/  @!P2 LEA.HI.X.SX32 R15, R24, R15, 0x1, P5 ;  /* 0x0000000f180fa211 */ /* 0x000fe400028f0eff */
[----:B------:R-:W3:Y:S01]  /*0b90*/  @!P0 LDG.E R24, desc[UR6][R20.64] ;  /* 0x0000000614188981 */ /* 0x000ee2000c1e1900 */
        /* <DEDUP_REMOVED lines=10> */
.L_x_23:
[----:B------:R-:W-:Y:S05]  /*0c40*/  BSYNC.RECONVERGENT B2 ;  /* 0x0000000000027941 */ /* 0x000fea0003800200 */
.L_x_22:
        /* <DEDUP_REMOVED lines=8> */
[C---:B------:R-:W-:Y:S01]  /*0cd0*/  VIADD R21, R17.reuse, 0x1 ;  /* 0x0000000111157836 */ /* 0x040fe20000000000 */
[----:B0-----:R-:W-:-:S04]  /*0ce0*/  ISETP.GE.AND P0, PT, R17, UR10, PT ;  /* 0x0000000a11007c0c */ /* 0x001fc8000bf06270 */
[----:B------:R-:W-:Y:S01]  /*0cf0*/  ISETP.GE.AND P1, PT, R21, UR10, PT ;  /* 0x0000000a15007c0c */ /* 0x000fe2000bf26270 */
[----:B------:R-:W0:Y:S01]  /*0d00*/  LDCU.64 UR10, c[0x0][0x398] ;  /* 0x00007300ff0a77ac */ /* 0x000e220008000a00 */
[----:B------:R-:W-:Y:S02]  /*0d10*/  ISETP.LT.OR P0, PT, R17, RZ, P0 ;  /* 0x000000ff1100720c */ /* 0x000fe40000701670 */
[----:B------:R-:W-:-:S11]  /*0d20*/  ISETP.LT.OR P1, PT, R21, RZ, P1 ;  /* 0x000000ff1500720c */ /* 0x000fd60000f21670 */
[----:B------:R-:W1:Y:S01]  /*0d30*/  @!P0 LDC R20, c[0x0][0x3ac] ;  /* 0x0000eb00ff148b82 */ /* 0x000e620000000800 */
[----:B0-----:R-:W-:-:S07]  /*0d40*/  LEA R16, P4, R22, UR10, 0x2 ;  /* 0x0000000a16107c11 */ /* 0x001fce000f8810ff */
[----:B------:R-:W0:Y:S08]  /*0d50*/  @!P1 LDC R23, c[0x0][0x3ac] ;  /* 0x0000eb00ff179b82 */ /* 0x000e300000000800 */
[----:B------:R-:W2:Y:S08]  /*0d60*/  @!P0 LDC.64 R12, c[0x0][0x388] ;  /* 0x0000e200ff0c8b82 */ /* 0x000eb00000000a00 */
[----:B------:R-:W3:Y:S01]  /*0d70*/  @!P1 LDC.64 R14, c[0x0][0x388] ;  /* 0x0000e200ff0e9b82 */ /* 0x000ee20000000a00 */
[----:B-1----:R-:W-:-:S02]  /*0d80*/  @!P0 IMAD R20, R17, R20, R10 ;  /* 0x0000001411148224 */ /* 0x002fc400078e020a */
[----:B------:R-:W-:Y:S02]  /*0d90*/  IMAD.X R17, RZ, RZ, R7, P3 ;  /* 0x000000ffff117224 */ /* 0x000fe400018e0607 */
[----:B0-----:R-:W-:-:S03]  /*0da0*/  @!P1 IMAD R21, R21, R23, R10 ;  /* 0x0000001715159224 */ /* 0x001fc600078e020a */
[----:B------:R-:W-:Y:S02]  /*0db0*/  LEA.HI.X R17, R22, UR11, R17, 0x2, P4 ;  /* 0x0000000b16117c11 */ /* 0x000fe4000a0f1411 */
[----:B--2---:R-:W-:-:S04]  /*0dc0*/  @!P0 IADD3 R12, P3, PT, R20, R12, RZ ;  /* 0x0000000c140c8210 */ /* 0x004fc80007f7e0ff */
[----:B------:R-:W-:Y:S02]  /*0dd0*/  @!P0 LEA.HI.X.SX32 R13, R20, R13, 0x1, P3 ;  /* 0x0000000d140d8211 */ /* 0x000fe400018f0eff */
[----:B------:R-:W2:Y:S01]  /*0de0*/  @!P0 LDG.E R20, desc[UR6][R16.64] ;  /* 0x0000000610148981 */ /* 0x000ea2000c1e1900 */
[----:B---3--:R-:W-:-:S03]  /*0df0*/  @!P1 IADD3 R14, P3, PT, R21, R14, RZ ;  /* 0x0000000e150e9210 */ /* 0x008fc60007f7e0ff */
[----:B------:R-:W2:Y:S01]  /*0e00*/  @!P0 LDG.E.U8 R12, desc[UR6][R12.64] ;  /* 0x000000060c0c8981 */ /* 0x000ea2000c1e1100 */
[----:B------:R-:W-:-:S03]  /*0e10*/  @!P1 LEA.HI.X.SX32 R15, R21, R15, 0x1, P3 ;  /* 0x0000000f150f9211 */ /* 0x000fc600018f0eff */
[----:B------:R-:W3:Y:S04]  /*0e20*/  @!P1 LDG.E R21, desc[UR6][R16.64+0x4] ;  /* 0x0000040610159981 */ /* 0x000ee8000c1e1900 */
[----:B------:R-:W3:Y:S01]  /*0e30*/  @!P1 LDG.E.U8 R14, desc[UR6][R14.64] ;  /* 0x000000060e0e9981 */ /* 0x000ee2000c1e1100 */
[----:B------:R-:W-:Y:S02]  /*0e40*/  VIADD R19, R19, 0x2 ;  /* 0x0000000213137836 */ /* 0x000fe40000000000 */
[----:B--2---:R-:W-:-:S04]  /*0e50*/  @!P0 IMAD R11, R12, R20, R11 ;  /* 0x000000140c0b8224 */ /* 0x004fc800078e020b */
[----:B---3--:R-:W-:-:S07]  /*0e60*/  @!P1 IMAD R11, R14, R21, R11 ;  /* 0x000000150e0b9224 */ /* 0x008fce00078e020b */
.L_x_25:
[----:B------:R-:W-:Y:S05]  /*0e70*/  BSYNC.RECONVERGENT B2 ;  /* 0x0000000000027941 */ /* 0x000fea0003800200 */
.L_x_24:
        /* <DEDUP_REMOVED lines=13> */
[C---:B--2---:R-:W-:Y:S02]  /*0f50*/  IADD3 R12, P0, PT, R10.reuse, UR12, RZ ;  /* 0x0000000c0a0c7c10 */ /* 0x044fe4000ff1e0ff */
[----:B------:R-:W-:Y:S02]  /*0f60*/  LEA.HI.X R15, R13, UR15, R16, 0x2, P1 ;  /* 0x0000000f0d0f7c11 */ /* 0x000fe400088f1410 */
[----:B------:R-:W-:-:S03]  /*0f70*/  LEA.HI.X.SX32 R13, R10, UR13, 0x1, P0 ;  /* 0x0000000d0a0d7c11 */ /* 0x000fc600080f0eff */
[----:B------:R-:W2:Y:S04]  /*0f80*/  LDG.E R14, desc[UR6][R14.64] ;  /* 0x000000060e0e7981 */ /* 0x000ea8000c1e1900 */
[----:B------:R-:W2:Y:S02]  /*0f90*/  LDG.E.U8 R12, desc[UR6][R12.64] ;  /* 0x000000060c0c7981 */ /* 0x000ea4000c1e1100 */
[----:B--2---:R-:W-:-:S07]  /*0fa0*/  IMAD R11, R12, R14, R11 ;  /* 0x0000000e0c0b7224 */ /* 0x004fce00078e020b */
.L_x_21:
[----:B------:R-:W-:Y:S05]  /*0fb0*/  BSYNC.RECONVERGENT B1 ;  /* 0x0000000000017941 */ /* 0x000fea0003800200 */
.L_x_20:
[----:B------:R-:W-:-:S04]  /*0fc0*/  SHF.R.S32.HI R10, RZ, 0x16, R11 ;  /* 0x00000016ff0a7819 */ /* 0x000fc8000001140b */
[----:B------:R-:W-:-:S07]  /*0fd0*/  SHF.R.S32.HI R11, RZ, 0x1f, R10 ;  /* 0x0000001fff0b7819 */ /* 0x000fce000001140a */
.L_x_15:
[----:B01----:R-:W-:Y:S05]  /*0fe0*/  BSYNC.RECONVERGENT B0 ;  /* 0x0000000000007941 */ /* 0x003fea0003800200 */
.L_x_14:
        /* <DEDUP_REMOVED lines=15> */
.L_x_27:
        /* <DEDUP_REMOVED lines=10> */
.L_x_29:


//--------------------- .nv.global.init           --------------------------
	.section	.nv.global.init,"aw",@progbits
	.align	8
	.align		8
.nv.global.init:
	.type		clip8_lookups_cuda,@object
	.size		clip8_lookups_cuda,(_clip8_lookups_cuda - clip8_lookups_cuda)
clip8_lookups_cuda:
        /*0000*/ 	.dword	fun@R_CUDA_G64((_clip8_lookups_cuda + 0x280))
	.type		_clip8_lookups_cuda,@object
	.size		_clip8_lookups_cuda,(.L_0 - _clip8_lookups_cuda)
_clip8_lookups_cuda:
        /*0008*/ 	.byte	0x00, 0x00, 0x00, 0x00, 0x00, 0x00, 0x00, 0x00, 0x00, 0x00, 0x00, 0x00, 0x00, 0x00, 0x00, 0x00
        /* <DEDUP_REMOVED lines=79> */
.L_0:


//--------------------- .nv.shared.reserved.0     --------------------------
	.section	.nv.shared.reserved.0,"aw",@nobits
	.weak		__nv_reservedSMEM_offset_0_alias
	.size		__nv_reservedSMEM_offset_0_alias, 0, 64
	.other		__nv_reservedSMEM_offset_0_alias,@"STO_CUDA_RESERVED_SHARED STV_DEFAULT"
__nv_reservedSMEM_offset_0_alias:
	.zero		0
	.zero		64


//--------------------- .nv.constant0._Z16horizontalKernelPhS_PiS0_iiiiiii --------------------------
	.section	.nv.constant0._Z16horizontalKernelPhS_PiS0_iiiiiii,"a",@progbits
	.sectionflags	@""
	.align	4
.nv.constant0._Z16horizontalKernelPhS_PiS0_iiiiiii:
	.zero		956


//--------------------- .nv.constant0._Z14verticalKernelPhS_PiS0_iiiiiii --------------------------
	.section	.nv.constant0._Z14verticalKernelPhS_PiS0_iiiiiii,"a",@progbits
	.sectionflags	@""
	.align	4
.nv.constant0._Z14verticalKernelPhS_PiS0_iiiiiii:
	.zero		956


//--------------------- SYMBOLS --------------------------

	.type		.nv.reservedSmem.offset0,@object
	.size		.nv.reservedSmem.offset0,0x4
